	.headerflags	@"EF_CUDA_TEXMODE_UNIFIED EF_CUDA_64BIT_ADDRESS EF_CUDA_SM86 EF_CUDA_VIRTUAL_SM(EF_CUDA_SM86)"
	.elftype	@"ET_EXEC"


//--------------------- .nv.info                  --------------------------
	.section	.nv.info,"",@"SHT_CUDA_INFO"
	.align	4


	//----- nvinfo : EIATTR_REGCOUNT
	.align		4
        /*0000*/ 	.byte	0x04, 0x2f
        /*0002*/ 	.short	(.L_1 - .L_0)
	.align		4
.L_0:
        /*0004*/ 	.word	index@(triton_mm)
        /*0008*/ 	.word	0x0000006a


	//----- nvinfo : EIATTR_MAX_STACK_SIZE
	.align		4
.L_1:
        /*000c*/ 	.byte	0x04, 0x23
        /*000e*/ 	.short	(.L_3 - .L_2)
	.align		4
.L_2:
        /*0010*/ 	.word	index@(triton_mm)
        /*0014*/ 	.word	0x00000000


	//----- nvinfo : EIATTR_MIN_STACK_SIZE
	.align		4
.L_3:
        /*0018*/ 	.byte	0x04, 0x12
        /*001a*/ 	.short	(.L_5 - .L_4)
	.align		4
.L_4:
        /*001c*/ 	.word	index@(triton_mm)
        /*0020*/ 	.word	0x00000000


	//----- nvinfo : EIATTR_FRAME_SIZE
	.align		4
.L_5:
        /*0024*/ 	.byte	0x04, 0x11
        /*0026*/ 	.short	(.L_7 - .L_6)
	.align		4
.L_6:
        /*0028*/ 	.word	index@(triton_mm)
        /*002c*/ 	.word	0x00000000
.L_7:


//--------------------- .nv.info.triton_mm        --------------------------
	.section	.nv.info.triton_mm,"",@"SHT_CUDA_INFO"
	.align	4


	//----- nvinfo : EIATTR_CUDA_API_VERSION
	.align		4
        /*0000*/ 	.byte	0x04, 0x37
        /*0002*/ 	.short	(.L_9 - .L_8)
.L_8:
        /*0004*/ 	.word	0x0000007b


	//----- nvinfo : EIATTR_SW2861232_WAR
	.align		4
.L_9:
        /*0008*/ 	.byte	0x01, 0x35
	.zero		2


	//----- nvinfo : EIATTR_PARAM_CBANK
	.align		4
        /*000c*/ 	.byte	0x04, 0x0a
        /*000e*/ 	.short	(.L_11 - .L_10)
	.align		4
.L_10:
        /*0010*/ 	.word	index@(.nv.constant0.triton_mm)
        /*0014*/ 	.short	0x0160
        /*0016*/ 	.short	0x001c


	//----- nvinfo : EIATTR_CBANK_PARAM_SIZE
	.align		4
.L_11:
        /*0018*/ 	.byte	0x03, 0x19
        /*001a*/ 	.short	0x001c


	//----- nvinfo : EIATTR_KPARAM_INFO
	.align		4
        /*001c*/ 	.byte	0x04, 0x17
        /*001e*/ 	.short	(.L_13 - .L_12)
.L_12:
        /*0020*/ 	.word	0x00000000
        /*0024*/ 	.short	0x0003
        /*0026*/ 	.short	0x0018
        /*0028*/ 	.byte	0x00, 0xf0, 0x11, 0x00


	//----- nvinfo : EIATTR_KPARAM_INFO
	.align		4
.L_13:
        /*002c*/ 	.byte	0x04, 0x17
        /*002e*/ 	.short	(.L_15 - .L_14)
.L_14:
        /*0030*/ 	.word	0x00000000
        /*0034*/ 	.short	0x0002
        /*0036*/ 	.short	0x0010
        /*0038*/ 	.byte	0x00, 0xf0, 0x21, 0x00


	//----- nvinfo : EIATTR_KPARAM_INFO
	.align		4
.L_15:
        /*003c*/ 	.byte	0x04, 0x17
        /*003e*/ 	.short	(.L_17 - .L_16)
.L_16:
        /*0040*/ 	.word	0x00000000
        /*0044*/ 	.short	0x0001
        /*0046*/ 	.short	0x0008
        /*0048*/ 	.byte	0x00, 0xf0, 0x21, 0x00


	//----- nvinfo : EIATTR_KPARAM_INFO
	.align		4
.L_17:
        /*004c*/ 	.byte	0x04, 0x17
        /*004e*/ 	.short	(.L_19 - .L_18)
.L_18:
        /*0050*/ 	.word	0x00000000
        /*0054*/ 	.short	0x0000
        /*0056*/ 	.short	0x0000
        /*0058*/ 	.byte	0x00, 0xf0, 0x21, 0x00


	//----- nvinfo : EIATTR_MAXREG_COUNT
	.align		4
.L_19:
        /*005c*/ 	.byte	0x03, 0x1b
        /*005e*/ 	.short	0x00ff


	//----- nvinfo : EIATTR_EXIT_INSTR_OFFSETS
	.align		4
        /*0060*/ 	.byte	0x04, 0x1c
        /*0062*/ 	.short	(.L_21 - .L_20)


	//   ....[0]....
.L_20:
        /*0064*/ 	.word	0x00000030


	//   ....[1]....
        /*0068*/ 	.word	0x00005b80


	//   ....[2]....
        /*006c*/ 	.word	0x00005bd0


	//----- nvinfo : EIATTR_MAX_THREADS
	.align		4
.L_21:
        /*0070*/ 	.byte	0x04, 0x05
        /*0072*/ 	.short	(.L_23 - .L_22)
.L_22:
        /*0074*/ 	.word	0x00000100
        /*0078*/ 	.word	0x00000001
        /*007c*/ 	.word	0x00000001
.L_23:


//--------------------- .nv.rel.action            --------------------------
	.section	.nv.rel.action,"",@"SHT_CUDA_RELOCINFO"
	.align	8
	.sectionentsize	8
        /*0000*/ 	.byte	0x73, 0x00, 0x00, 0x00, 0x00, 0x00, 0x00, 0x00, 0x00, 0x00, 0x00, 0x11, 0x25, 0x00, 0x05, 0x36


//--------------------- .nv.constant0.triton_mm   --------------------------
	.section	.nv.constant0.triton_mm,"a",@progbits
	.align	4
.nv.constant0.triton_mm:
	.zero		380


//--------------------- .text.triton_mm           --------------------------
	.section	.text.triton_mm,"ax",@progbits
	.sectionflags	@"SHF_BARRIERS=1"
	.sectioninfo	@"SHI_REGISTERS=106"
	.align	128
        .global         triton_mm
        .type           triton_mm,@function
        .size           triton_mm,(.L_x_3 - triton_mm)
        .other          triton_mm,@"STO_CUDA_ENTRY STV_DEFAULT"
triton_mm:
.text.triton_mm:
[----:B------:R-:W-:-:S02]  /*0000*/  MOV R1, c[0x0][0x28] ;  /* 0x00000a0000017a02 */ /* 0x000fc40000000f00 */
[----:B------:R-:W-:-:S04]  /*0010*/  MOV R0, c[0x0][0x178] ;  /* 0x00005e0000007a02 */ /* 0x000fc80000000f00 */
[----:B------:R-:W-:-:S13]  /*0020*/  LOP3.LUT P0, RZ, R0, 0xffffff, RZ, 0xc0, !PT ;  /* 0x00ffffff00ff7812 */ /* 0x000fda000780c0ff */
[----:B------:R-:W-:Y:S05]  /*0030*/  @!P0 EXIT ;  /* 0x000000000000894d */ /* 0x000fea0003800000 */
[----:B------:R-:W1:Y:S01]  /*0040*/  S2R R9, SR_CTAID.X ;  /* 0x0000000000097919 */ /* 0x000e620000002500 */
[----:B------:R-:W-:Y:S01]  /*0050*/  IADD3 R0, R0, 0x3f, RZ ;  /* 0x0000003f00007810 */ /* 0x000fe20007ffe0ff */
[----:B------:R-:W-:Y:S01]  /*0060*/  ULDC.64 UR4, c[0x0][0x118] ;  /* 0x0000460000047ab9 */ /* 0x000fe20000000a00 */
[----:B------:R-:W-:Y:S01]  /*0070*/  MOV R21, 0x4 ;  /* 0x0000000400157802 */ /* 0x000fe20000000f00 */
[----:B------:R-:W2:Y:S01]  /*0080*/  S2R R22, SR_TID.X ;  /* 0x0000000000167919 */ /* 0x000ea20000002100 */
[----:B------:R-:W-:Y:S01]  /*0090*/  SHF.R.S32.HI R3, RZ, 0x1f, R0 ;  /* 0x0000001fff037819 */ /* 0x000fe20000011400 */
[----:B------:R-:W-:Y:S01]  /*00a0*/  UMOV UR6, URZ ;  /* 0x0000003f00067c82 */ /* 0x000fe20008000000 */
[----:B------:R-:W-:Y:S01]  /*00b0*/  MOV R70, 0x1 ;  /* 0x0000000100467802 */ /* 0x000fe20000000f00 */
[----:B------:R-:W-:Y:S01]  /*00c0*/  UMOV UR7, URZ ;  /* 0x0000003f00077c82 */ /* 0x000fe20008000000 */
[----:B------:R-:W-:Y:S01]  /*00d0*/  LEA.HI R3, R3, R0, RZ, 0x6 ;  /* 0x0000000003037211 */ /* 0x000fe200078f30ff */
[----:B------:R-:W-:Y:S01]  /*00e0*/  UMOV UR8, 0x8000 ;  /* 0x0000800000087882 */ /* 0x000fe20000000000 */
[----:B------:R-:W-:-:S02]  /*00f0*/  MOV R79, 0xffffffc0 ;  /* 0xffffffc0004f7802 */ /* 0x000fc40000000f00 */
[----:B-1----:R-:W-:Y:S02]  /*0100*/  SHF.R.S32.HI R2, RZ, 0x1f, R9 ;  /* 0x0000001fff027819 */ /* 0x002fe40000011409 */
[----:B------:R-:W-:Y:S02]  /*0110*/  ISETP.GE.AND P1, PT, R9, RZ, PT ;  /* 0x000000ff0900720c */ /* 0x000fe40003f26270 */
[----:B------:R-:W-:Y:S02]  /*0120*/  LEA.HI R4, R2, R9, RZ, 0x5 ;  /* 0x0000000902047211 */ /* 0x000fe400078f28ff */
[----:B--2---:R-:W-:Y:S02]  /*0130*/  SHF.L.U32 R76, R22, 0x2, RZ ;  /* 0x00000002164c7819 */ /* 0x004fe400000006ff */
[----:B------:R-:W-:Y:S02]  /*0140*/  SHF.R.S32.HI R2, RZ, 0x5, R4 ;  /* 0x00000005ff027819 */ /* 0x000fe40000011404 */
[----:B------:R-:W-:-:S02]  /*0150*/  LOP3.LUT R4, R4, 0xffffffe0, RZ, 0xc0, !PT ;  /* 0xffffffe004047812 */ /* 0x000fc400078ec0ff */
[----:B------:R-:W-:Y:S02]  /*0160*/  SHF.L.U32 R6, R2, 0x3, RZ ;  /* 0x0000000302067819 */ /* 0x000fe400000006ff */
[----:B------:R-:W-:Y:S02]  /*0170*/  IADD3 R4, -R4, R9, RZ ;  /* 0x0000000904047210 */ /* 0x000fe40007ffe1ff */
[----:B------:R-:W-:Y:S02]  /*0180*/  LEA.HI.SX32 R3, R3, -R6, 0x1a ;  /* 0x8000000603037211 */ /* 0x000fe400078fd2ff */
[----:B------:R-:W-:Y:S02]  /*0190*/  LOP3.LUT R76, R76, 0x3c, RZ, 0xc0, !PT ;  /* 0x0000003c4c4c7812 */ /* 0x000fe400078ec0ff */
[----:B------:R-:W-:Y:S02]  /*01a0*/  IMNMX R5, R3, 0x8, PT ;  /* 0x0000000803057817 */ /* 0x000fe40003800200 */
[----:B------:R-:W-:-:S02]  /*01b0*/  SHF.L.U32 R71, R22, 0x4, RZ ;  /* 0x0000000416477819 */ /* 0x000fc400000006ff */
[-C--:B------:R-:W-:Y:S02]  /*01c0*/  IABS R11, R5.reuse ;  /* 0x00000005000b7213 */ /* 0x080fe40000000000 */
[-C--:B------:R-:W-:Y:S02]  /*01d0*/  IABS R10, R5.reuse ;  /* 0x00000005000a7213 */ /* 0x080fe40000000000 */
[----:B------:R-:W1:Y:S01]  /*01e0*/  I2F.RP R0, R11 ;  /* 0x0000000b00007306 */ /* 0x000e620000209400 */
[----:B------:R-:W-:Y:S02]  /*01f0*/  IADD3 R72, -R76, 0x1b8, RZ ;  /* 0x000001b84c487810 */ /* 0x000fe40007ffe1ff */
[----:B------:R-:W-:Y:S02]  /*0200*/  IADD3 R13, RZ, -R10, RZ ;  /* 0x8000000aff0d7210 */ /* 0x000fe40007ffe0ff */
[----:B------:R-:W-:Y:S02]  /*0210*/  IABS R10, R4 ;  /* 0x00000004000a7213 */ /* 0x000fe40000000000 */
[----:B------:R-:W-:-:S02]  /*0220*/  LOP3.LUT R4, R4, R5, RZ, 0x3c, !PT ;  /* 0x0000000504047212 */ /* 0x000fc400078e3cff */
[----:B------:R-:W-:Y:S02]  /*0230*/  LOP3.LUT R71, R71, 0x3f00, RZ, 0xc0, !PT ;  /* 0x00003f0047477812 */ /* 0x000fe400078ec0ff */
[----:B------:R-:W-:Y:S02]  /*0240*/  ISETP.GE.AND P3, PT, R4, RZ, PT ;  /* 0x000000ff0400720c */ /* 0x000fe40003f66270 */
[----:B------:R-:W-:Y:S01]  /*0250*/  IMNMX.U32 R72, R72, 0x1b8, PT ;  /* 0x000001b848487817 */ /* 0x000fe20003800000 */
[----:B-1----:R-:W1:Y:S02]  /*0260*/  MUFU.RCP R0, R0 ;  /* 0x0000000000007308 */ /* 0x002e640000001000 */
[----:B-1----:R-:W-:Y:S02]  /*0270*/  IADD3 R2, R0, 0xffffffe, RZ ;  /* 0x0ffffffe00027810 */ /* 0x002fe40007ffe0ff */
[----:B------:R-:W-:-:S04]  /*0280*/  IABS R0, c[0x0][0x178] ;  /* 0x00005e0000007a13 */ /* 0x000fc80000000000 */
[----:B------:R1:W2:Y:S02]  /*0290*/  F2I.FTZ.U32.TRUNC.NTZ R3, R2 ;  /* 0x0000000200037305 */ /* 0x0002a4000021f000 */
[----:B-1----:R-:W-:Y:S02]  /*02a0*/  MOV R2, RZ ;  /* 0x000000ff00027202 */ /* 0x002fe40000000f00 */
[----:B--2---:R-:W-:-:S05]  /*02b0*/  IADD3 R8, RZ, -R3, RZ ;  /* 0x80000003ff087210 */ /* 0x004fca0007ffe0ff */
[----:B------:R-:W-:Y:S01]  /*02c0*/  IMAD R7, R8, R11, RZ ;  /* 0x0000000b08077224 */ /* 0x000fe200078e02ff */
[----:B------:R-:W-:-:S03]  /*02d0*/  IABS R8, R9 ;  /* 0x0000000900087213 */ /* 0x000fc60000000000 */
[----:B------:R-:W-:Y:S02]  /*02e0*/  IMAD.HI.U32 R3, R3, R7, R2 ;  /* 0x0000000703037227 */ /* 0x000fe400078e0002 */
[----:B------:R-:W1:Y:S04]  /*02f0*/  I2F.RP R7, R0 ;  /* 0x0000000000077306 */ /* 0x000e680000209400 */
[----:B------:R-:W-:-:S04]  /*0300*/  IMAD.HI.U32 R2, R3, R8, RZ ;  /* 0x0000000803027227 */ /* 0x000fc800078e00ff */
[----:B------:R-:W-:Y:S02]  /*0310*/  IMAD R2, R2, R13, R8 ;  /* 0x0000000d02027224 */ /* 0x000fe400078e0208 */
[----:B------:R-:W-:-:S03]  /*0320*/  IMAD.HI.U32 R8, R3, R10, RZ ;  /* 0x0000000a03087227 */ /* 0x000fc600078e00ff */
[C---:B------:R-:W-:Y:S01]  /*0330*/  ISETP.GT.U32.AND P0, PT, R11.reuse, R2, PT ;  /* 0x000000020b00720c */ /* 0x040fe20003f04070 */
[----:B------:R-:W-:Y:S01]  /*0340*/  IMAD R10, R8, R13, R10 ;  /* 0x0000000d080a7224 */ /* 0x000fe200078e020a */
[----:B-1----:R-:W1:Y:S04]  /*0350*/  MUFU.RCP R7, R7 ;  /* 0x0000000700077308 */ /* 0x002e680000001000 */
[----:B------:R-:W-:-:S07]  /*0360*/  ISETP.GT.U32.AND P2, PT, R11, R10, PT ;  /* 0x0000000a0b00720c */ /* 0x000fce0003f44070 */
[----:B------:R-:W-:-:S04]  /*0370*/  @!P0 IADD3 R2, R2, -R11, RZ ;  /* 0x8000000b02028210 */ /* 0x000fc80007ffe0ff */
[----:B------:R-:W-:Y:S02]  /*0380*/  ISETP.GT.U32.AND P0, PT, R11, R2, PT ;  /* 0x000000020b00720c */ /* 0x000fe40003f04070 */
[----:B-1----:R-:W-:Y:S02]  /*0390*/  IADD3 R3, R7, 0xffffffe, RZ ;  /* 0x0ffffffe07037810 */ /* 0x002fe40007ffe0ff */
[----:B------:R-:W-:Y:S02]  /*03a0*/  LOP3.LUT R7, RZ, R5, RZ, 0x33, !PT ;  /* 0x00000005ff077212 */ /* 0x000fe400078e33ff */
[----:B------:R-:W-:Y:S02]  /*03b0*/  @!P2 IADD3 R10, R10, -R11, RZ ;  /* 0x8000000b0a0aa210 */ /* 0x000fe40007ffe0ff */
[----:B------:R-:W1:Y:S01]  /*03c0*/  F2I.FTZ.U32.TRUNC.NTZ R3, R3 ;  /* 0x0000000300037305 */ /* 0x000e62000021f000 */
[----:B------:R-:W-:-:S04]  /*03d0*/  @!P2 IADD3 R8, R8, 0x1, RZ ;  /* 0x000000010808a810 */ /* 0x000fc80007ffe0ff */
[-C--:B------:R-:W-:Y:S02]  /*03e0*/  @!P0 IADD3 R2, R2, -R11.reuse, RZ ;  /* 0x8000000b02028210 */ /* 0x080fe40007ffe0ff */
[----:B------:R-:W-:Y:S02]  /*03f0*/  ISETP.NE.AND P0, PT, R5, RZ, PT ;  /* 0x000000ff0500720c */ /* 0x000fe40003f05270 */
[----:B------:R-:W-:Y:S02]  /*0400*/  @!P1 IADD3 R2, -R2, RZ, RZ ;  /* 0x000000ff02029210 */ /* 0x000fe40007ffe1ff */
[----:B------:R-:W-:Y:S02]  /*0410*/  SHF.R.U32.HI R5, RZ, 0x4, R22 ;  /* 0x00000004ff057819 */ /* 0x000fe40000011616 */
[----:B------:R-:W-:Y:S02]  /*0420*/  SEL R9, R7, R2, !P0 ;  /* 0x0000000207097207 */ /* 0x000fe40004000000 */
[----:B------:R-:W-:-:S02]  /*0430*/  ISETP.GE.U32.AND P1, PT, R10, R11, PT ;  /* 0x0000000b0a00720c */ /* 0x000fc40003f26070 */
[----:B-1----:R-:W-:Y:S02]  /*0440*/  IADD3 R2, RZ, -R3, RZ ;  /* 0x80000003ff027210 */ /* 0x002fe40007ffe0ff */
[----:B------:R-:W-:Y:S02]  /*0450*/  IADD3 R9, R6, R9, RZ ;  /* 0x0000000906097210 */ /* 0x000fe40007ffe0ff */
[----:B------:R-:W-:Y:S02]  /*0460*/  MOV R11, R2 ;  /* 0x00000002000b7202 */ /* 0x000fe40000000f00 */
[----:B------:R-:W-:Y:S02]  /*0470*/  SGXT.U32 R5, R5, 0x4 ;  /* 0x000000040505781a */ /* 0x000fe40000000000 */
[----:B------:R-:W-:Y:S01]  /*0480*/  SHF.L.U32 R66, R9, 0x6, RZ ;  /* 0x0000000609427819 */ /* 0x000fe200000006ff */
[----:B------:R-:W-:Y:S01]  /*0490*/  IMAD R9, R11, R0, RZ ;  /* 0x000000000b097224 */ /* 0x000fe200078e02ff */
[----:B------:R-:W-:-:S02]  /*04a0*/  MOV R2, RZ ;  /* 0x000000ff00027202 */ /* 0x000fc40000000f00 */
[C---:B------:R-:W-:Y:S02]  /*04b0*/  LOP3.LUT R69, R66.reuse, R5, RZ, 0xfc, !PT ;  /* 0x0000000542457212 */ /* 0x040fe400078efcff */
[C---:B------:R-:W-:Y:S01]  /*04c0*/  LOP3.LUT R68, R66.reuse, 0x10, R5, 0xfe, !PT ;  /* 0x0000001042447812 */ /* 0x040fe200078efe05 */
[----:B------:R-:W-:Y:S01]  /*04d0*/  IMAD.HI.U32 R2, R3, R9, R2 ;  /* 0x0000000903027227 */ /* 0x000fe200078e0002 */
[----:B------:R-:W-:Y:S02]  /*04e0*/  IABS R9, R69 ;  /* 0x0000004500097213 */ /* 0x000fe40000000000 */
[----:B------:R-:W-:Y:S02]  /*04f0*/  IABS R11, R68 ;  /* 0x00000044000b7213 */ /* 0x000fe40000000000 */
[--C-:B------:R-:W-:Y:S01]  /*0500*/  LOP3.LUT R67, R66, 0x20, R5.reuse, 0xfe, !PT ;  /* 0x0000002042437812 */ /* 0x100fe200078efe05 */
[----:B------:R-:W-:Y:S01]  /*0510*/  IMAD.HI.U32 R3, R2, R9, RZ ;  /* 0x0000000902037227 */ /* 0x000fe200078e00ff */
[----:B------:R-:W-:-:S02]  /*0520*/  LOP3.LUT R66, R66, 0x30, R5, 0xfe, !PT ;  /* 0x0000003042427812 */ /* 0x000fc400078efe05 */
[----:B------:R-:W-:Y:S01]  /*0530*/  @P1 IADD3 R8, R8, 0x1, RZ ;  /* 0x0000000108081810 */ /* 0x000fe20007ffe0ff */
[C---:B------:R-:W-:Y:S01]  /*0540*/  IMAD.HI.U32 R4, R2.reuse, R11, RZ ;  /* 0x0000000b02047227 */ /* 0x040fe200078e00ff */
[----:B------:R-:W-:Y:S02]  /*0550*/  IABS R13, R67 ;  /* 0x00000043000d7213 */ /* 0x000fe40000000000 */
[----:B------:R-:W-:Y:S02]  /*0560*/  IABS R15, R66 ;  /* 0x00000042000f7213 */ /* 0x000fe40000000000 */
[----:B------:R-:W-:Y:S01]  /*0570*/  IADD3 R3, -R3, RZ, RZ ;  /* 0x000000ff03037210 */ /* 0x000fe20007ffe1ff */
[----:B------:R-:W-:Y:S01]  /*0580*/  IMAD.HI.U32 R6, R2, R13, RZ ;  /* 0x0000000d02067227 */ /* 0x000fe200078e00ff */
[----:B------:R-:W-:Y:S02]  /*0590*/  @!P3 IADD3 R8, -R8, RZ, RZ ;  /* 0x000000ff0808b210 */ /* 0x000fe40007ffe1ff */
[----:B------:R-:W-:Y:S01]  /*05a0*/  IADD3 R4, -R4, RZ, RZ ;  /* 0x000000ff04047210 */ /* 0x000fe20007ffe1ff */
[----:B------:R-:W-:Y:S01]  /*05b0*/  IMAD.HI.U32 R2, R2, R15, RZ ;  /* 0x0000000f02027227 */ /* 0x000fe200078e00ff */
[----:B------:R-:W-:-:S02]  /*05c0*/  SEL R8, R7, R8, !P0 ;  /* 0x0000000807087207 */ /* 0x000fc40004000000 */
[----:B------:R-:W-:Y:S01]  /*05d0*/  IADD3 R6, -R6, RZ, RZ ;  /* 0x000000ff06067210 */ /* 0x000fe20007ffe1ff */
[----:B------:R-:W-:Y:S01]  /*05e0*/  IMAD R3, R0, R3, R9 ;  /* 0x0000000300037224 */ /* 0x000fe200078e0209 */
[----:B------:R-:W-:Y:S01]  /*05f0*/  IADD3 R2, -R2, RZ, RZ ;  /* 0x000000ff02027210 */ /* 0x000fe20007ffe1ff */
[C---:B------:R-:W-:Y:S01]  /*0600*/  IMAD R7, R0.reuse, R4, R11 ;  /* 0x0000000400077224 */ /* 0x040fe200078e020b */
[----:B------:R-:W-:Y:S01]  /*0610*/  SHF.R.S32.HI R4, RZ, 0x19, R8 ;  /* 0x00000019ff047819 */ /* 0x000fe20000011408 */
[C---:B------:R-:W-:Y:S01]  /*0620*/  IMAD R9, R0.reuse, R6, R13 ;  /* 0x0000000600097224 */ /* 0x040fe200078e020d */
[C---:B------:R-:W-:Y:S01]  /*0630*/  ISETP.GT.U32.AND P0, PT, R0.reuse, R3, PT ;  /* 0x000000030000720c */ /* 0x040fe20003f04070 */
[C---:B------:R-:W-:Y:S01]  /*0640*/  IMAD R11, R0.reuse, R2, R15 ;  /* 0x00000002000b7224 */ /* 0x040fe200078e020f */
[C---:B------:R-:W-:Y:S02]  /*0650*/  ISETP.GT.U32.AND P1, PT, R0.reuse, R7, PT ;  /* 0x000000070000720c */ /* 0x040fe40003f24070 */
[----:B------:R-:W-:-:S02]  /*0660*/  ISETP.GT.U32.AND P2, PT, R0, R9, PT ;  /* 0x000000090000720c */ /* 0x000fc40003f44070 */
[----:B------:R-:W-:Y:S02]  /*0670*/  ISETP.GT.U32.AND P3, PT, R0, R11, PT ;  /* 0x0000000b0000720c */ /* 0x000fe40003f64070 */
[----:B------:R-:W-:Y:S02]  /*0680*/  SHF.L.U32 R65, R8, 0x6, RZ ;  /* 0x0000000608417819 */ /* 0x000fe400000006ff */
[----:B------:R-:W-:Y:S02]  /*0690*/  SGXT R2, R4, 0x1 ;  /* 0x000000010402781a */ /* 0x000fe40000000200 */
[----:B------:R-:W-:Y:S02]  /*06a0*/  LOP3.LUT R15, R65, 0x10, R5, 0xfe, !PT ;  /* 0x00000010410f7812 */ /* 0x000fe400078efe05 */
[-C--:B------:R-:W-:Y:S02]  /*06b0*/  @!P0 IADD3 R3, R3, -R0.reuse, RZ ;  /* 0x8000000003038210 */ /* 0x080fe40007ffe0ff */
[----:B------:R-:W-:-:S02]  /*06c0*/  @!P1 IADD3 R7, R7, -R0, RZ ;  /* 0x8000000007079210 */ /* 0x000fc40007ffe0ff */
[C---:B------:R-:W-:Y:S02]  /*06d0*/  ISETP.GT.U32.AND P1, PT, R0.reuse, R3, PT ;  /* 0x000000030000720c */ /* 0x040fe40003f24070 */
[-C--:B------:R-:W-:Y:S02]  /*06e0*/  @!P2 IADD3 R9, R9, -R0.reuse, RZ ;  /* 0x800000000909a210 */ /* 0x080fe40007ffe0ff */
[----:B------:R-:W-:Y:S02]  /*06f0*/  @!P3 IADD3 R11, R11, -R0, RZ ;  /* 0x800000000b0bb210 */ /* 0x000fe40007ffe0ff */
[C---:B------:R-:W-:Y:S02]  /*0700*/  ISETP.GT.U32.AND P4, PT, R0.reuse, R7, PT ;  /* 0x000000070000720c */ /* 0x040fe40003f84070 */
[C---:B------:R-:W-:Y:S02]  /*0710*/  ISETP.GT.U32.AND P5, PT, R0.reuse, R9, PT ;  /* 0x000000090000720c */ /* 0x040fe40003fa4070 */
[----:B------:R-:W-:-:S02]  /*0720*/  ISETP.GT.U32.AND P6, PT, R0, R11, PT ;  /* 0x0000000b0000720c */ /* 0x000fc40003fc4070 */
[----:B------:R-:W-:Y:S02]  /*0730*/  ISETP.GE.AND P2, PT, R68, RZ, PT ;  /* 0x000000ff4400720c */ /* 0x000fe40003f46270 */
[----:B------:R-:W-:Y:S02]  /*0740*/  ISETP.GE.AND P3, PT, R69, RZ, PT ;  /* 0x000000ff4500720c */ /* 0x000fe40003f66270 */
[-C--:B------:R-:W-:Y:S02]  /*0750*/  @!P1 IADD3 R3, R3, -R0.reuse, RZ ;  /* 0x8000000003039210 */ /* 0x080fe40007ffe0ff */
[----:B------:R-:W-:Y:S02]  /*0760*/  ISETP.GE.AND P1, PT, R67, RZ, PT ;  /* 0x000000ff4300720c */ /* 0x000fe40003f26270 */
[----:B------:R-:W-:Y:S02]  /*0770*/  ISETP.GE.AND P0, PT, R66, RZ, PT ;  /* 0x000000ff4200720c */ /* 0x000fe40003f06270 */
[----:B------:R-:W-:-:S02]  /*0780*/  @!P4 IADD3 R7, R7, -R0, RZ ;  /* 0x800000000707c210 */ /* 0x000fc40007ffe0ff */
[C---:B------:R-:W-:Y:S02]  /*0790*/  LOP3.LUT R13, R65.reuse, R5, RZ, 0xfc, !PT ;  /* 0x00000005410d7212 */ /* 0x040fe400078efcff */
[C-C-:B------:R-:W-:Y:S02]  /*07a0*/  LOP3.LUT R17, R65.reuse, 0x20, R5.reuse, 0xfe, !PT ;  /* 0x0000002041117812 */ /* 0x140fe400078efe05 */
[----:B------:R-:W-:Y:S02]  /*07b0*/  LOP3.LUT R19, R65, 0x30, R5, 0xfe, !PT ;  /* 0x0000003041137812 */ /* 0x000fe400078efe05 */
[-C--:B------:R-:W-:Y:S02]  /*07c0*/  @!P5 IADD3 R9, R9, -R0.reuse, RZ ;  /* 0x800000000909d210 */ /* 0x080fe40007ffe0ff */
[----:B------:R-:W-:Y:S02]  /*07d0*/  @!P6 IADD3 R11, R11, -R0, RZ ;  /* 0x800000000b0be210 */ /* 0x000fe40007ffe0ff */
[----:B------:R-:W-:-:S02]  /*07e0*/  ISETP.NE.AND P4, PT, RZ, c[0x0][0x178], PT ;  /* 0x00005e00ff007a0c */ /* 0x000fc40003f85270 */
[----:B------:R-:W-:Y:S02]  /*07f0*/  LOP3.LUT R0, RZ, c[0x0][0x178], RZ, 0x33, !PT ;  /* 0x00005e00ff007a12 */ /* 0x000fe400078e33ff */
[----:B------:R-:W-:Y:S02]  /*0800*/  @!P2 IADD3 R7, -R7, RZ, RZ ;  /* 0x000000ff0707a210 */ /* 0x000fe40007ffe1ff */
[C---:B------:R-:W-:Y:S02]  /*0810*/  LEA.HI R6, R2.reuse, R15, RZ, 0x8 ;  /* 0x0000000f02067211 */ /* 0x040fe400078f40ff */
[----:B------:R-:W-:Y:S02]  /*0820*/  @!P3 IADD3 R3, -R3, RZ, RZ ;  /* 0x000000ff0303b210 */ /* 0x000fe40007ffe1ff */
[C---:B------:R-:W-:Y:S02]  /*0830*/  LEA.HI R4, R2.reuse, R13, RZ, 0x8 ;  /* 0x0000000d02047211 */ /* 0x040fe400078f40ff */
[----:B------:R-:W-:-:S02]  /*0840*/  LEA.HI R8, R2, R17, RZ, 0x8 ;  /* 0x0000001102087211 */ /* 0x000fc400078f40ff */
[----:B------:R-:W-:Y:S02]  /*0850*/  LEA.HI R2, R2, R19, RZ, 0x8 ;  /* 0x0000001302027211 */ /* 0x000fe400078f40ff */
[----:B------:R-:W-:Y:S02]  /*0860*/  @!P1 IADD3 R9, -R9, RZ, RZ ;  /* 0x000000ff09099210 */ /* 0x000fe40007ffe1ff */
[----:B------:R-:W-:Y:S02]  /*0870*/  @!P0 IADD3 R11, -R11, RZ, RZ ;  /* 0x000000ff0b0b8210 */ /* 0x000fe40007ffe1ff */
[----:B------:R-:W-:Y:S02]  /*0880*/  SEL R25, R0, R7, !P4 ;  /* 0x0000000700197207 */ /* 0x000fe40006000000 */
[----:B------:R-:W-:Y:S02]  /*0890*/  LOP3.LUT R6, R6, 0xffffff00, RZ, 0xc0, !PT ;  /* 0xffffff0006067812 */ /* 0x000fe400078ec0ff */
[----:B------:R-:W-:-:S02]  /*08a0*/  SEL R23, R0, R3, !P4 ;  /* 0x0000000300177207 */ /* 0x000fc40006000000 */
[C---:B------:R-:W-:Y:S02]  /*08b0*/  LOP3.LUT R7, R5.reuse, 0x20, RZ, 0xfc, !PT ;  /* 0x0000002005077812 */ /* 0x040fe400078efcff */
[----:B------:R-:W-:Y:S02]  /*08c0*/  LOP3.LUT R4, R4, 0xffffff00, RZ, 0xc0, !PT ;  /* 0xffffff0004047812 */ /* 0x000fe400078ec0ff */
[----:B------:R-:W-:Y:S02]  /*08d0*/  LOP3.LUT R8, R8, 0xffffff00, RZ, 0xc0, !PT ;  /* 0xffffff0008087812 */ /* 0x000fe400078ec0ff */
[----:B------:R-:W-:Y:S02]  /*08e0*/  LOP3.LUT R2, R2, 0xffffff00, RZ, 0xc0, !PT ;  /* 0xffffff0002027812 */ /* 0x000fe400078ec0ff */
[----:B------:R-:W-:Y:S02]  /*08f0*/  SEL R27, R0, R9, !P4 ;  /* 0x00000009001b7207 */ /* 0x000fe40006000000 */
[----:B------:R-:W-:-:S02]  /*0900*/  LOP3.LUT R3, R5, 0x10, RZ, 0xfc, !PT ;  /* 0x0000001005037812 */ /* 0x000fc400078efcff */
[C---:B------:R-:W-:Y:S02]  /*0910*/  LEA R74, R5.reuse, R76, 0x6 ;  /* 0x0000004c054a7211 */ /* 0x040fe400078e30ff */
[----:B------:R-:W-:Y:S02]  /*0920*/  SEL R9, R0, R11, !P4 ;  /* 0x0000000b00097207 */ /* 0x000fe40006000000 */
[----:B------:R-:W-:Y:S02]  /*0930*/  LOP3.LUT R5, R5, 0x30, RZ, 0xfc, !PT ;  /* 0x0000003005057812 */ /* 0x000fe400078efcff */
[----:B------:R-:W-:Y:S01]  /*0940*/  IADD3 R15, R15, -R6, RZ ;  /* 0x800000060f0f7210 */ /* 0x000fe20007ffe0ff */
[--C-:B------:R-:W-:Y:S01]  /*0950*/  IMAD R6, R23, 0x238, R76.reuse ;  /* 0x0000023817067824 */ /* 0x100fe200078e024c */
[----:B------:R-:W-:Y:S01]  /*0960*/  LEA R7, R7, R76, 0x6 ;  /* 0x0000004c07077211 */ /* 0x000fe200078e30ff */
[----:B------:R-:W-:Y:S01]  /*0970*/  CS2R R22, SRZ ;  /* 0x0000000000167805 */ /* 0x000fe2000001ff00 */
[----:B------:R-:W-:Y:S01]  /*0980*/  IADD3 R13, R13, -R4, RZ ;  /* 0x800000040d0d7210 */ /* 0x000fe20007ffe0ff */
[--C-:B------:R-:W-:Y:S01]  /*0990*/  IMAD R4, R9, 0x238, R76.reuse ;  /* 0x0000023809047824 */ /* 0x100fe200078e024c */
[----:B------:R-:W-:Y:S01]  /*09a0*/  IADD3 R17, R17, -R8, RZ ;  /* 0x8000000811117210 */ /* 0x000fe20007ffe0ff */
[--C-:B------:R-:W-:Y:S01]  /*09b0*/  IMAD R8, R25, 0x238, R76.reuse ;  /* 0x0000023819087824 */ /* 0x100fe200078e024c */
[----:B------:R-:W-:Y:S01]  /*09c0*/  IADD3 R19, R19, -R2, RZ ;  /* 0x8000000213137210 */ /* 0x000fe20007ffe0ff */
[--C-:B------:R-:W-:Y:S01]  /*09d0*/  IMAD R2, R27, 0x238, R76.reuse ;  /* 0x000002381b027824 */ /* 0x100fe200078e024c */
[-C--:B------:R-:W-:Y:S01]  /*09e0*/  LEA R3, R3, R76.reuse, 0x6 ;  /* 0x0000004c03037211 */ /* 0x080fe200078e30ff */
[----:B------:R-:W-:Y:S01]  /*09f0*/  IMAD R10, R13, 0x238, R76 ;  /* 0x000002380d0a7824 */ /* 0x000fe200078e024c */
[----:B------:R-:W-:Y:S01]  /*0a00*/  LEA R5, R5, R76, 0x6 ;  /* 0x0000004c05057211 */ /* 0x000fe200078e30ff */
[----:B------:R-:W-:Y:S01]  /*0a10*/  IMAD.WIDE R8, R8, R21, c[0x0][0x160] ;  /* 0x0000580008087625 */ /* 0x000fe200078e0215 */
[----:B------:R-:W-:-:S02]  /*0a20*/  SHF.L.U32 R75, R7, 0x2, RZ ;  /* 0x00000002074b7819 */ /* 0x000fc400000006ff */
[----:B------:R-:W-:Y:S01]  /*0a30*/  SHF.L.U32 R74, R74, 0x2, RZ ;  /* 0x000000024a4a7819 */ /* 0x000fe200000006ff */
[-C--:B------:R-:W-:Y:S01]  /*0a40*/  IMAD.WIDE R6, R6, R21.reuse, c[0x0][0x160] ;  /* 0x0000580006067625 */ /* 0x080fe200078e0215 */
[----:B------:R-:W-:Y:S02]  /*0a50*/  SHF.L.U32 R77, R3, 0x2, RZ ;  /* 0x00000002034d7819 */ /* 0x000fe400000006ff */
[----:B------:R-:W-:Y:S01]  /*0a60*/  SHF.L.U32 R73, R5, 0x2, RZ ;  /* 0x0000000205497819 */ /* 0x000fe200000006ff */
[----:B------:R-:W-:Y:S01]  /*0a70*/  IMAD R12, R15, 0x238, R76 ;  /* 0x000002380f0c7824 */ /* 0x000fe200078e024c */
[----:B------:R1:W-:Y:S01]  /*0a80*/  LDGSTS.E.BYPASS.128 [R74], [R6.64] ;  /* 0x00000000064a7fae */ /* 0x0003e2000b901c44 */
[----:B------:R-:W-:-:S03]  /*0a90*/  IMAD.WIDE R2, R2, R21, c[0x0][0x160] ;  /* 0x0000580002027625 */ /* 0x000fc600078e0215 */
[----:B------:R2:W-:Y:S01]  /*0aa0*/  LDGSTS.E.BYPASS.128 [R77], [R8.64] ;  /* 0x00000000084d7fae */ /* 0x0005e2000b901c44 */
[--C-:B------:R-:W-:Y:S01]  /*0ab0*/  IMAD R14, R17, 0x238, R76.reuse ;  /* 0x00000238110e7824 */ /* 0x100fe200078e024c */
[----:B------:R-:W-:Y:S01]  /*0ac0*/  IADD3 R0, P3, R2, 0x200, RZ ;  /* 0x0000020002007810 */ /* 0x000fe20007f7e0ff */
[-C--:B------:R-:W-:Y:S01]  /*0ad0*/  IMAD.WIDE R4, R4, R21.reuse, c[0x0][0x160] ;  /* 0x0000580004047625 */ /* 0x080fe200078e0215 */
[----:B------:R3:W-:Y:S03]  /*0ae0*/  LDGSTS.E.BYPASS.128 [R75], [R2.64] ;  /* 0x00000000024b7fae */ /* 0x0007e6000b901c44 */
[----:B------:R-:W-:Y:S01]  /*0af0*/  IMAD R16, R19, 0x238, R76 ;  /* 0x0000023813107824 */ /* 0x000fe200078e024c */
[----:B------:R4:W-:Y:S01]  /*0b00*/  LDGSTS.E.BYPASS.128 [R73], [R4.64] ;  /* 0x0000000004497fae */ /* 0x0009e2000b901c44 */
[-C--:B------:R-:W-:Y:S01]  /*0b10*/  IMAD.WIDE R10, R10, R21.reuse, c[0x0][0x168] ;  /* 0x00005a000a0a7625 */ /* 0x080fe200078e0215 */
[----:B------:R-:W-:Y:S01]  /*0b20*/  IADD3 R56, P2, R4, 0x200, RZ ;  /* 0x0000020004387810 */ /* 0x000fe20007f5e0ff */
[----:B------:R-:W-:Y:S01]  /*0b30*/  CS2R R18, SRZ ;  /* 0x0000000000127805 */ /* 0x000fe2000001ff00 */
[----:B------:R-:W0:Y:S01]  /*0b40*/  LDGDEPBAR ;  /* 0x00000000000079af */ /* 0x000e220000000000 */
[----:B------:R-:W-:-:S03]  /*0b50*/  IMAD.WIDE R12, R12, R21, c[0x0][0x168] ;  /* 0x00005a000c0c7625 */ /* 0x000fc600078e0215 */
[----:B------:R1:W-:Y:S01]  /*0b60*/  LDGSTS.E.BYPASS.128 [R74+0x8000], [R10.64] ;  /* 0x080000000a4a7fae */ /* 0x0003e2000b901c44 */
[----:B------:R-:W-:-:S03]  /*0b70*/  IMAD.WIDE R14, R14, R21, c[0x0][0x168] ;  /* 0x00005a000e0e7625 */ /* 0x000fc600078e0215 */
[----:B------:R1:W-:Y:S01]  /*0b80*/  LDGSTS.E.BYPASS.128 [R77+0x8000], [R12.64] ;  /* 0x080000000c4d7fae */ /* 0x0003e2000b901c44 */
[----:B------:R-:W-:Y:S01]  /*0b90*/  IMAD.WIDE R16, R16, R21, c[0x0][0x168] ;  /* 0x00005a0010107625 */ /* 0x000fe200078e0215 */
[----:B------:R-:W-:Y:S01]  /*0ba0*/  IADD3 R62, P1, R14, 0x200, RZ ;  /* 0x000002000e3e7810 */ /* 0x000fe20007f3e0ff */
[----:B------:R-:W-:Y:S01]  /*0bb0*/  CS2R R20, SRZ ;  /* 0x0000000000147805 */ /* 0x000fe2000001ff00 */
[----:B------:R1:W-:Y:S02]  /*0bc0*/  LDGSTS.E.BYPASS.128 [R75+0x8000], [R14.64] ;  /* 0x080000000e4b7fae */ /* 0x0003e4000b901c44 */
[----:B------:R-:W-:Y:S02]  /*0bd0*/  IADD3 R64, P0, R16, 0x200, RZ ;  /* 0x0000020010407810 */ /* 0x000fe40007f1e0ff */
[----:B------:R1:W-:Y:S01]  /*0be0*/  LDGSTS.E.BYPASS.128 [R73+0x8000], [R16.64] ;  /* 0x0800000010497fae */ /* 0x0003e2000b901c44 */
[----:B------:R-:W-:Y:S02]  /*0bf0*/  IADD3.X R61, RZ, R15, RZ, P1, !PT ;  /* 0x0000000fff3d7210 */ /* 0x000fe40000ffe4ff */
[----:B------:R-:W-:Y:S01]  /*0c00*/  IADD3.X R63, RZ, R17, RZ, P0, !PT ;  /* 0x00000011ff3f7210 */ /* 0x000fe200007fe4ff */
[----:B------:R-:W0:Y:S04]  /*0c10*/  LDGDEPBAR ;  /* 0x00000000000079af */ /* 0x000e280000000000 */
[----:B------:R-:W-:Y:S06]  /*0c20*/  BAR.SYNC 0x0 ;  /* 0x0000000000007b1d */ /* 0x000fec0000000000 */
[----:B------:R-:W-:Y:S01]  /*0c30*/  @!PT LDS RZ, [RZ] ;  /* 0x00000000fffff984 */ /* 0x000fe20000000800 */
[----:B------:R-:W-:Y:S01]  /*0c40*/  @!PT LDS RZ, [RZ] ;  /* 0x00000000fffff984 */ /* 0x000fe20000000800 */
[----:B------:R-:W-:Y:S01]  /*0c50*/  @!PT LDS RZ, [RZ] ;  /* 0x00000000fffff984 */ /* 0x000fe20000000800 */
[----:B------:R1:W-:Y:S01]  /*0c60*/  LDGSTS.E.BYPASS.128 [R74+0x4000], [R6.64+0x100] ;  /* 0x04000100064a7fae */ /* 0x0003e2000b901c44 */
[----:B------:R-:W-:-:S02]  /*0c70*/  IADD3 R60, P0, R12, 0x200, RZ ;  /* 0x000002000c3c7810 */ /* 0x000fc40007f1e0ff */
[----:B------:R-:W-:Y:S01]  /*0c80*/  IADD3 R58, P1, R10, 0x200, RZ ;  /* 0x000002000a3a7810 */ /* 0x000fe20007f3e0ff */
[----:B------:R2:W-:Y:S01]  /*0c90*/  LDGSTS.E.BYPASS.128 [R77+0x4000], [R8.64+0x100] ;  /* 0x04000100084d7fae */ /* 0x0005e2000b901c44 */
[----:B------:R-:W-:Y:S02]  /*0ca0*/  IADD3.X R59, RZ, R13, RZ, P0, !PT ;  /* 0x0000000dff3b7210 */ /* 0x000fe400007fe4ff */
[----:B------:R-:W-:Y:S01]  /*0cb0*/  IADD3.X R57, RZ, R11, RZ, P1, !PT ;  /* 0x0000000bff397210 */ /* 0x000fe20000ffe4ff */
[----:B------:R3:W-:Y:S04]  /*0cc0*/  LDGSTS.E.BYPASS.128 [R75+0x4000], [R2.64+0x100] ;  /* 0x04000100024b7fae */ /* 0x0007e8000b901c44 */
[----:B------:R4:W-:Y:S04]  /*0cd0*/  LDGSTS.E.BYPASS.128 [R73+0x4000], [R4.64+0x100] ;  /* 0x0400010004497fae */ /* 0x0009e8000b901c44 */
[----:B------:R-:W0:Y:S04]  /*0ce0*/  LDGDEPBAR ;  /* 0x00000000000079af */ /* 0x000e280000000000 */
[----:B------:R2:W-:Y:S01]  /*0cf0*/  LDGSTS.E.BYPASS.128 [R74+0xc000], [R10.64+0x100] ;  /* 0x0c0001000a4a7fae */ /* 0x0005e2000b901c44 */
[----:B---3--:R-:W-:-:S02]  /*0d00*/  IADD3.X R2, RZ, R5, RZ, P2, !PT ;  /* 0x00000005ff027210 */ /* 0x008fc400017fe4ff */
[----:B------:R-:W-:Y:S01]  /*0d10*/  IADD3.X R3, RZ, R3, RZ, P3, !PT ;  /* 0x00000003ff037210 */ /* 0x000fe20001ffe4ff */
[----:B------:R3:W-:Y:S01]  /*0d20*/  LDGSTS.E.BYPASS.128 [R77+0xc000], [R12.64+0x100] ;  /* 0x0c0001000c4d7fae */ /* 0x0007e2000b901c44 */
[----:B----4-:R-:W-:Y:S02]  /*0d30*/  IADD3 R4, P0, R8, 0x200, RZ ;  /* 0x0000020008047810 */ /* 0x010fe40007f1e0ff */
[----:B------:R-:W-:Y:S01]  /*0d40*/  IADD3 R5, P1, R6, 0x200, RZ ;  /* 0x0000020006057810 */ /* 0x000fe20007f3e0ff */
[----:B------:R4:W-:Y:S01]  /*0d50*/  LDGSTS.E.BYPASS.128 [R75+0xc000], [R14.64+0x100] ;  /* 0x0c0001000e4b7fae */ /* 0x0009e2000b901c44 */
[----:B-1----:R-:W-:Y:S02]  /*0d60*/  IADD3.X R6, RZ, R9, RZ, P0, !PT ;  /* 0x00000009ff067210 */ /* 0x002fe400007fe4ff */
[----:B------:R-:W-:Y:S01]  /*0d70*/  IADD3.X R7, RZ, R7, RZ, P1, !PT ;  /* 0x00000007ff077210 */ /* 0x000fe20000ffe4ff */
[----:B------:R1:W-:Y:S01]  /*0d80*/  LDGSTS.E.BYPASS.128 [R73+0xc000], [R16.64+0x100] ;  /* 0x0c00010010497fae */ /* 0x0003e2000b901c44 */
[----:B--2---:R-:W-:Y:S01]  /*0d90*/  CS2R R8, SRZ ;  /* 0x0000000000087805 */ /* 0x004fe2000001ff00 */
[----:B------:R-:W-:Y:S01]  /*0da0*/  CS2R R10, SRZ ;  /* 0x00000000000a7805 */ /* 0x000fe2000001ff00 */
[----:B------:R-:W-:Y:S01]  /*0db0*/  UMOV UR4, URZ ;  /* 0x0000003f00047c82 */ /* 0x000fe20008000000 */
[----:B------:R-:W0:Y:S01]  /*0dc0*/  LDGDEPBAR ;  /* 0x00000000000079af */ /* 0x000e220000000000 */
[----:B---3--:R-:W-:Y:S01]  /*0dd0*/  CS2R R12, SRZ ;  /* 0x00000000000c7805 */ /* 0x008fe2000001ff00 */
[----:B------:R-:W-:Y:S01]  /*0de0*/  UMOV UR5, URZ ;  /* 0x0000003f00057c82 */ /* 0x000fe20008000000 */
[----:B----4-:R-:W-:Y:S01]  /*0df0*/  CS2R R14, SRZ ;  /* 0x00000000000e7805 */ /* 0x010fe2000001ff00 */
[----:B-1----:R-:W-:Y:S01]  /*0e00*/  CS2R R16, SRZ ;  /* 0x0000000000107805 */ /* 0x002fe2000001ff00 */
[----:B------:R-:W-:-:S04]  /*0e10*/  DEPBAR.LE SB0, 0x2 ;  /* 0x000080800000791a */ /* 0x000fc80000000000 */
[----:B------:R-:W-:Y:S06]  /*0e20*/  BAR.SYNC 0x0 ;  /* 0x0000000000007b1d */ /* 0x000fec0000000000 */
.L_x_1:
[----:B------:R-:W-:Y:S01]  /*0e30*/  LEA R78, R76, UR8, 0x8 ;  /* 0x000000084c4e7c11 */ /* 0x000fe2000f8e40ff */
[----:B------:R-:W-:Y:S01]  /*0e40*/  LDS.128 R24, [R71.X4+UR5] ;  /* 0x0000000547187984 */ /* 0x000fe20008004c00 */
[----:B------:R-:W-:Y:S01]  /*0e50*/  IADD3 R70, R70, 0x1, RZ ;  /* 0x0000000146467810 */ /* 0x000fe20007ffe0ff */
[----:B------:R-:W-:Y:S01]  /*0e60*/  ULDC.64 UR10, c[0x0][0x118] ;  /* 0x00004600000a7ab9 */ /* 0x000fe20000000a00 */
[----:B------:R-:W-:Y:S01]  /*0e70*/  IADD3 R79, R79, 0x40, RZ ;  /* 0x000000404f4f7810 */ /* 0x000fe20007ffe0ff */
[----:B------:R-:W1:Y:S01]  /*0e80*/  LDS.128 R28, [R78] ;  /* 0x000000004e1c7984 */ /* 0x000e620000000c00 */
[C---:B------:R-:W-:Y:S01]  /*0e90*/  ISETP.GE.AND P1, PT, R70.reuse, 0x2, PT ;  /* 0x000000024600780c */ /* 0x040fe20003f26270 */
[----:B------:R-:W-:Y:S02]  /*0ea0*/  UIADD3 UR4, UR4, 0x1, URZ ;  /* 0x0000000104047890 */ /* 0x000fe4000fffe03f */
[----:B------:R-:W2:Y:S01]  /*0eb0*/  LDS.128 R44, [R78+0x100] ;  /* 0x000100004e2c7984 */ /* 0x000ea20000000c00 */
[----:B------:R-:W-:Y:S01]  /*0ec0*/  SEL R70, R70, RZ, !P1 ;  /* 0x000000ff46467207 */ /* 0x000fe20004800000 */
[----:B------:R-:W-:-:S02]  /*0ed0*/  UISETP.GE.AND UP0, UPT, UR4, 0x2, UPT ;  /* 0x000000020400788c */ /* 0x000fc4000bf06270 */
[----:B------:R-:W3:Y:S02]  /*0ee0*/  LDS.128 R48, [R78+0x200] ;  /* 0x000200004e307984 */ /* 0x000ee40000000c00 */
[----:B------:R-:W-:Y:S02]  /*0ef0*/  USEL UR4, UR4, URZ, !UP0 ;  /* 0x0000003f04047287 */ /* 0x000fe4000c000000 */
[----:B------:R-:W4:Y:S04]  /*0f00*/  LDS.128 R52, [R78+0x300] ;  /* 0x000300004e347984 */ /* 0x000f280000000c00 */
[----:B------:R-:W4:Y:S04]  /*0f10*/  LDS.128 R32, [R71.X4+UR5+0x100] ;  /* 0x0001000547207984 */ /* 0x000f280008004c00 */
[----:B------:R-:W4:Y:S04]  /*0f20*/  LDS.128 R36, [R71.X4+UR5+0x200] ;  /* 0x0002000547247984 */ /* 0x000f280008004c00 */
[----:B------:R-:W4:Y:S01]  /*0f30*/  LDS.128 R40, [R71.X4+UR5+0x300] ;  /* 0x0003000547287984 */ /* 0x000f220008004c00 */
[C---:B-1----:R-:W-:Y:S01]  /*0f40*/  FFMA R20, R24.reuse, R28, R20 ;  /* 0x0000001c18147223 */ /* 0x042fe20000000014 */
[C---:B--2---:R-:W-:Y:S01]  /*0f50*/  FFMA R82, R24.reuse, R44, R21 ;  /* 0x0000002c18527223 */ /* 0x044fe20000000015 */
[C---:B---3--:R-:W-:Y:S01]  /*0f60*/  FFMA R22, R24.reuse, R48, R22 ;  /* 0x0000003018167223 */ /* 0x048fe20000000016 */
[----:B----4-:R-:W-:Y:S01]  /*0f70*/  FFMA R24, R24, R52, R23 ;  /* 0x0000003418187223 */ /* 0x010fe20000000017 */
[C---:B------:R-:W-:Y:S01]  /*0f80*/  FFMA R16, R32.reuse, R28, R16 ;  /* 0x0000001c20107223 */ /* 0x040fe20000000010 */
[----:B------:R-:W-:Y:S01]  /*0f90*/  FFMA R18, R32, R48, R18 ;  /* 0x0000003020127223 */ /* 0x000fe20000000012 */
[C---:B------:R-:W-:Y:S01]  /*0fa0*/  FFMA R12, R36.reuse, R28, R12 ;  /* 0x0000001c240c7223 */ /* 0x040fe2000000000c */
[C---:B------:R-:W-:Y:S01]  /*0fb0*/  FFMA R80, R36.reuse, R44, R13 ;  /* 0x0000002c24507223 */ /* 0x040fe2000000000d */
[C---:B------:R-:W-:Y:S01]  /*0fc0*/  FFMA R13, R25.reuse, R45, R82 ;  /* 0x0000002d190d7223 */ /* 0x040fe20000000052 */
[----:B------:R-:W-:Y:S01]  /*0fd0*/  FFMA R14, R36, R48, R14 ;  /* 0x00000030240e7223 */ /* 0x000fe2000000000e */
[----:B------:R-:W-:Y:S01]  /*0fe0*/  FFMA R8, R40, R28, R8 ;  /* 0x0000001c28087223 */ /* 0x000fe20000000008 */
[-C--:B------:R-:W-:Y:S01]  /*0ff0*/  FFMA R28, R32, R44.reuse, R17 ;  /* 0x0000002c201c7223 */ /* 0x080fe20000000011 */
[----:B------:R-:W-:Y:S01]  /*1000*/  FFMA R44, R40, R44, R9 ;  /* 0x0000002c282c7223 */ /* 0x000fe20000000009 */
[C---:B------:R-:W-:Y:S01]  /*1010*/  FFMA R17, R25.reuse, R49, R22 ;  /* 0x0000003119117223 */ /* 0x040fe20000000016 */
[C---:B------:R-:W-:Y:S01]  /*1020*/  FFMA R9, R25.reuse, R53, R24 ;  /* 0x0000003519097223 */ /* 0x040fe20000000018 */
[-C--:B------:R-:W-:Y:S01]  /*1030*/  FFMA R25, R25, R29.reuse, R20 ;  /* 0x0000001d19197223 */ /* 0x080fe20000000014 */
[C---:B------:R-:W-:Y:S01]  /*1040*/  FFMA R20, R26.reuse, R46, R13 ;  /* 0x0000002e1a147223 */ /* 0x040fe2000000000d */
[C---:B------:R-:W-:Y:S01]  /*1050*/  FFMA R24, R26.reuse, R50, R17 ;  /* 0x000000321a187223 */ /* 0x040fe20000000011 */
[-C--:B------:R-:W-:Y:S01]  /*1060*/  FFMA R13, R37, R29.reuse, R12 ;  /* 0x0000001d250d7223 */ /* 0x080fe2000000000c */
[C---:B------:R-:W-:Y:S01]  /*1070*/  FFMA R22, R26.reuse, R30, R25 ;  /* 0x0000001e1a167223 */ /* 0x040fe20000000019 */
[----:B------:R-:W-:Y:S01]  /*1080*/  FFMA R26, R26, R54, R9 ;  /* 0x000000361a1a7223 */ /* 0x000fe20000000009 */
[-C--:B------:R-:W-:Y:S01]  /*1090*/  FFMA R9, R33, R29.reuse, R16 ;  /* 0x0000001d21097223 */ /* 0x080fe20000000010 */
[----:B------:R-:W-:Y:S01]  /*10a0*/  FFMA R29, R41, R29, R8 ;  /* 0x0000001d291d7223 */ /* 0x000fe20000000008 */
[-C--:B------:R-:W-:Y:S01]  /*10b0*/  FFMA R8, R38, R30.reuse, R13 ;  /* 0x0000001e26087223 */ /* 0x080fe2000000000d */
[-C--:B------:R-:W-:Y:S01]  /*10c0*/  FFMA R13, R37, R45.reuse, R80 ;  /* 0x0000002d250d7223 */ /* 0x080fe20000000050 */
[----:B------:R-:W-:Y:S01]  /*10d0*/  FFMA R12, R34, R30, R9 ;  /* 0x0000001e220c7223 */ /* 0x000fe20000000009 */
[-C--:B------:R-:W-:Y:S01]  /*10e0*/  FFMA R9, R33, R45.reuse, R28 ;  /* 0x0000002d21097223 */ /* 0x080fe2000000001c */
[----:B------:R-:W-:Y:S01]  /*10f0*/  FFMA R17, R41, R45, R44 ;  /* 0x0000002d29117223 */ /* 0x000fe2000000002c */
[----:B------:R-:W-:Y:S01]  /*1100*/  FFMA R10, R40, R48, R10 ;  /* 0x00000030280a7223 */ /* 0x000fe2000000000a */
[-C--:B------:R-:W-:Y:S01]  /*1110*/  FFMA R45, R39, R31.reuse, R8 ;  /* 0x0000001f272d7223 */ /* 0x080fe20000000008 */
[----:B------:R-:W-:Y:S01]  /*1120*/  FFMA R25, R35, R31, R12 ;  /* 0x0000001f23197223 */ /* 0x000fe2000000000c */
[----:B------:R-:W-:Y:S01]  /*1130*/  FFMA R8, R34, R46, R9 ;  /* 0x0000002e22087223 */ /* 0x000fe20000000009 */
[----:B------:R-:W-:Y:S01]  /*1140*/  FFMA R40, R40, R52, R11 ;  /* 0x0000003428287223 */ /* 0x000fe2000000000b */
[----:B------:R-:W-:Y:S01]  /*1150*/  FFMA R12, R38, R46, R13 ;  /* 0x0000002e260c7223 */ /* 0x000fe2000000000d */
[-C--:B------:R-:W-:Y:S01]  /*1160*/  FFMA R32, R32, R52.reuse, R19 ;  /* 0x0000003420207223 */ /* 0x080fe20000000013 */
[----:B------:R-:W-:Y:S01]  /*1170*/  FFMA R36, R36, R52, R15 ;  /* 0x0000003424247223 */ /* 0x000fe2000000000f */
[-C--:B------:R-:W-:Y:S01]  /*1180*/  FFMA R9, R33, R49.reuse, R18 ;  /* 0x0000003121097223 */ /* 0x080fe20000000012 */
[----:B------:R-:W-:Y:S01]  /*1190*/  FFMA R11, R37, R49, R14 ;  /* 0x00000031250b7223 */ /* 0x000fe2000000000e */
[C---:B------:R-:W-:Y:S01]  /*11a0*/  FFMA R30, R42.reuse, R30, R29 ;  /* 0x0000001e2a1e7223 */ /* 0x040fe2000000001d */
[-C--:B------:R-:W-:Y:S01]  /*11b0*/  FFMA R33, R33, R53.reuse, R32 ;  /* 0x0000003521217223 */ /* 0x080fe20000000020 */
[----:B------:R-:W-:Y:S01]  /*11c0*/  FFMA R37, R37, R53, R36 ;  /* 0x0000003525257223 */ /* 0x000fe20000000024 */
[C---:B------:R-:W-:Y:S01]  /*11d0*/  FFMA R89, R27.reuse, R31, R22 ;  /* 0x0000001f1b597223 */ /* 0x040fe20000000016 */
[----:B------:R-:W-:Y:S01]  /*11e0*/  FFMA R46, R42, R46, R17 ;  /* 0x0000002e2a2e7223 */ /* 0x000fe20000000011 */
[-C--:B------:R-:W-:Y:S01]  /*11f0*/  FFMA R91, R27, R47.reuse, R20 ;  /* 0x0000002f1b5b7223 */ /* 0x080fe20000000014 */
[-C--:B------:R-:W-:Y:S01]  /*1200*/  FFMA R87, R35, R47.reuse, R8 ;  /* 0x0000002f23577223 */ /* 0x080fe20000000008 */
[----:B------:R-:W-:Y:S01]  /*1210*/  FFMA R83, R39, R47, R12 ;  /* 0x0000002f27537223 */ /* 0x000fe2000000000c */
[----:B------:R-:W-:Y:S01]  /*1220*/  FFMA R49, R41, R49, R10 ;  /* 0x0000003129317223 */ /* 0x000fe2000000000a */
[-C--:B------:R-:W-:Y:S01]  /*1230*/  FFMA R36, R34, R50.reuse, R9 ;  /* 0x0000003222247223 */ /* 0x080fe20000000009 */
[----:B------:R-:W-:Y:S01]  /*1240*/  FFMA R32, R38, R50, R11 ;  /* 0x0000003226207223 */ /* 0x000fe2000000000b */
[C---:B------:R-:W-:Y:S01]  /*1250*/  FFMA R81, R43.reuse, R31, R30 ;  /* 0x0000001f2b517223 */ /* 0x040fe2000000001e */
[----:B------:R-:W-:Y:S01]  /*1260*/  LDS.128 R8, [R71.X4+UR5+0x10] ;  /* 0x0000100547087984 */ /* 0x000fe20008004c00 */
[-C--:B------:R-:W-:Y:S01]  /*1270*/  FFMA R34, R34, R54.reuse, R33 ;  /* 0x0000003622227223 */ /* 0x080fe20000000021 */
[----:B------:R-:W-:Y:S01]  /*1280*/  FFMA R85, R43, R47, R46 ;  /* 0x0000002f2b557223 */ /* 0x000fe2000000002e */
[----:B------:R-:W-:Y:S01]  /*1290*/  FFMA R38, R38, R54, R37 ;  /* 0x0000003626267223 */ /* 0x000fe20000000025 */
[----:B------:R-:W1:Y:S01]  /*12a0*/  LDS.128 R12, [R78+0x110] ;  /* 0x000110004e0c7984 */ /* 0x000e620000000c00 */
[----:B------:R-:W-:Y:S01]  /*12b0*/  FFMA R50, R42, R50, R49 ;  /* 0x000000322a327223 */ /* 0x000fe20000000031 */
[C---:B------:R-:W-:Y:S01]  /*12c0*/  FFMA R37, R27.reuse, R51, R24 ;  /* 0x000000331b257223 */ /* 0x040fe20000000018 */
[----:B------:R-:W-:Y:S01]  /*12d0*/  FFMA R47, R27, R55, R26 ;  /* 0x000000371b2f7223 */ /* 0x000fe2000000001a */
[----:B------:R-:W2:Y:S01]  /*12e0*/  LDS.128 R16, [R78+0x210] ;  /* 0x000210004e107984 */ /* 0x000ea20000000c00 */
[-C--:B------:R-:W-:Y:S01]  /*12f0*/  FFMA R49, R35, R51.reuse, R36 ;  /* 0x0000003323317223 */ /* 0x080fe20000000024 */
[----:B------:R-:W-:Y:S01]  /*1300*/  FFMA R93, R39, R51, R32 ;  /* 0x00000033275d7223 */ /* 0x000fe20000000020 */
[-C--:B------:R-:W-:Y:S01]  /*1310*/  FFMA R27, R35, R55.reuse, R34 ;  /* 0x00000037231b7223 */ /* 0x080fe20000000022 */
[----:B------:R-:W3:Y:S01]  /*1320*/  LDS.128 R20, [R78+0x10] ;  /* 0x000010004e147984 */ /* 0x000ee20000000c00 */
[----:B------:R-:W-:Y:S01]  /*1330*/  FFMA R95, R39, R55, R38 ;  /* 0x00000037275f7223 */ /* 0x000fe20000000026 */
[----:B------:R-:W-:-:S02]  /*1340*/  FFMA R41, R41, R53, R40 ;  /* 0x0000003529297223 */ /* 0x000fc40000000028 */
[----:B------:R-:W4:Y:S02]  /*1350*/  LDS.128 R28, [R78+0x310] ;  /* 0x000310004e1c7984 */ /* 0x000f240000000c00 */
[----:B------:R-:W-:Y:S01]  /*1360*/  FFMA R42, R42, R54, R41 ;  /* 0x000000362a2a7223 */ /* 0x000fe20000000029 */
[C---:B------:R-:W-:Y:S01]  /*1370*/  FFMA R41, R43.reuse, R51, R50 ;  /* 0x000000332b297223 */ /* 0x040fe20000000032 */
[----:B------:R-:W4:Y:S02]  /*1380*/  LDS.128 R32, [R71.X4+UR5+0x110] ;  /* 0x0001100547207984 */ /* 0x000f240008004c00 */
[----:B------:R-:W-:Y:S01]  /*1390*/  FFMA R43, R43, R55, R42 ;  /* 0x000000372b2b7223 */ /* 0x000fe2000000002a */
[C---:B-1----:R-:W-:Y:S01]  /*13a0*/  FFMA R26, R8.reuse, R12, R91 ;  /* 0x0000000c081a7223 */ /* 0x042fe2000000005b */
[----:B--2---:R-:W-:-:S03]  /*13b0*/  FFMA R36, R8, R16, R37 ;  /* 0x0000001008247223 */ /* 0x004fc60000000025 */
[C---:B------:R-:W-:Y:S01]  /*13c0*/  FFMA R39, R9.reuse, R13, R26 ;  /* 0x0000000d09277223 */ /* 0x040fe2000000001a */
[C---:B---3--:R-:W-:Y:S01]  /*13d0*/  FFMA R24, R8.reuse, R20, R89 ;  /* 0x0000001408187223 */ /* 0x048fe20000000059 */
[C---:B------:R-:W-:Y:S01]  /*13e0*/  FFMA R37, R9.reuse, R17, R36 ;  /* 0x0000001109257223 */ /* 0x040fe20000000024 */
[----:B----4-:R-:W-:Y:S02]  /*13f0*/  FFMA R8, R8, R28, R47 ;  /* 0x0000001c08087223 */ /* 0x010fe4000000002f */
[C---:B------:R-:W-:Y:S01]  /*1400*/  FFMA R47, R9.reuse, R21, R24 ;  /* 0x00000015092f7223 */ /* 0x040fe20000000018 */
[C---:B------:R-:W-:Y:S01]  /*1410*/  FFMA R24, R10.reuse, R14, R39 ;  /* 0x0000000e0a187223 */ /* 0x040fe20000000027 */
[C---:B------:R-:W-:Y:S01]  /*1420*/  FFMA R26, R10.reuse, R18, R37 ;  /* 0x000000120a1a7223 */ /* 0x040fe20000000025 */
[----:B------:R-:W-:Y:S01]  /*1430*/  FFMA R9, R9, R29, R8 ;  /* 0x0000001d09097223 */ /* 0x000fe20000000008 */
        /* <DEDUP_REMOVED lines=9> */
[----:B------:R-:W1:Y:S01]  /*14d0*/  LDS.128 R8, [R71.X4+UR5+0x210] ;  /* 0x0002100547087984 */ /* 0x000e620008004c00 */
[----:B------:R-:W-:Y:S01]  /*14e0*/  FFMA R32, R32, R20, R25 ;  /* 0x0000001420207223 */ /* 0x000fe20000000019 */
[C---:B------:R-:W-:Y:S01]  /*14f0*/  FFMA R49, R33.reuse, R17, R26 ;  /* 0x0000001121317223 */ /* 0x040fe2000000001a */
[C---:B------:R-:W-:Y:S01]  /*1500*/  FFMA R55, R33.reuse, R13, R24 ;  /* 0x0000000d21377223 */ /* 0x040fe20000000018 */
[C---:B------:R-:W-:Y:S01]  /*1510*/  FFMA R39, R33.reuse, R29, R36 ;  /* 0x0000001d21277223 */ /* 0x040fe20000000024 */
[----:B------:R-:W2:Y:S01]  /*1520*/  LDS.128 R24, [R71.X4+UR5+0x310] ;  /* 0x0003100547187984 */ /* 0x000ea20008004c00 */
        /* <DEDUP_REMOVED lines=9> */
[C---:B-1----:R-:W-:Y:S01]  /*15c0*/  FFMA R36, R8.reuse, R28, R95 ;  /* 0x0000001c08247223 */ /* 0x042fe2000000005f */
        /* <DEDUP_REMOVED lines=9> */
[----:B------:R-:W-:Y:S01]  /*1660*/  FFMA R8, R10, R14, R45 ;  /* 0x0000000e0a087223 */ /* 0x000fe2000000002d */
[C---:B--2---:R-:W-:Y:S01]  /*1670*/  FFMA R28, R24.reuse, R28, R43 ;  /* 0x0000001c181c7223 */ /* 0x044fe2000000002b */
[C---:B------:R-:W-:Y:S01]  /*1680*/  FFMA R45, R11.reuse, R31, R34 ;  /* 0x0000001f0b2d7223 */ /* 0x040fe20000000022 */
[----:B------:R-:W-:Y:S01]  /*1690*/  FFMA R83, R11, R19, R32 ;  /* 0x000000130b537223 */ /* 0x000fe20000000020 */
[C---:B------:R-:W-:Y:S01]  /*16a0*/  FFMA R16, R24.reuse, R16, R41 ;  /* 0x0000001018107223 */ /* 0x040fe20000000029 */
[----:B------:R-:W-:Y:S01]  /*16b0*/  LDS.128 R32, [R78+0x120] ;  /* 0x000120004e207984 */ /* 0x000fe20000000c00 */
[C---:B------:R-:W-:Y:S01]  /*16c0*/  FFMA R12, R24.reuse, R12, R85 ;  /* 0x0000000c180c7223 */ /* 0x040fe20000000055 */
[----:B------:R-:W-:Y:S01]  /*16d0*/  FFMA R20, R24, R20, R81 ;  /* 0x0000001418147223 */ /* 0x000fe20000000051 */
[C---:B------:R-:W-:Y:S01]  /*16e0*/  FFMA R29, R25.reuse, R29, R28 ;  /* 0x0000001d191d7223 */ /* 0x040fe2000000001c */
[----:B------:R-:W1:Y:S01]  /*16f0*/  LDS.128 R40, [R71.X4+UR5+0x320] ;  /* 0x0003200547287984 */ /* 0x000e620008004c00 */
[C---:B------:R-:W-:Y:S01]  /*1700*/  FFMA R13, R25.reuse, R13, R12 ;  /* 0x0000000d190d7223 */ /* 0x040fe2000000000c */
[C---:B------:R-:W-:Y:S01]  /*1710*/  FFMA R17, R25.reuse, R17, R16 ;  /* 0x0000001119117223 */ /* 0x040fe20000000010 */
[----:B------:R-:W-:Y:S01]  /*1720*/  FFMA R21, R25, R21, R20 ;  /* 0x0000001519157223 */ /* 0x000fe20000000014 */
[----:B------:R-:W-:Y:S01]  /*1730*/  FFMA R10, R10, R22, R9 ;  /* 0x000000160a0a7223 */ /* 0x000fe20000000009 */
[C---:B------:R-:W-:Y:S01]  /*1740*/  FFMA R14, R26.reuse, R14, R13 ;  /* 0x0000000e1a0e7223 */ /* 0x040fe2000000000d */
[C---:B------:R-:W-:Y:S01]  /*1750*/  FFMA R30, R26.reuse, R30, R29 ;  /* 0x0000001e1a1e7223 */ /* 0x040fe2000000001d */
[C---:B------:R-:W-:Y:S01]  /*1760*/  FFMA R18, R26.reuse, R18, R17 ;  /* 0x000000121a127223 */ /* 0x040fe20000000011 */
[----:B------:R-:W-:Y:S01]  /*1770*/  FFMA R22, R26, R22, R21 ;  /* 0x000000161a167223 */ /* 0x000fe20000000015 */
[-C--:B------:R-:W-:Y:S01]  /*1780*/  FFMA R25, R27, R15.reuse, R14 ;  /* 0x0000000f1b197223 */ /* 0x080fe2000000000e */
[C---:B------:R-:W-:Y:S01]  /*1790*/  FFMA R89, R11.reuse, R15, R8 ;  /* 0x0000000f0b597223 */ /* 0x040fe20000000008 */
[----:B------:R-:W-:Y:S01]  /*17a0*/  FFMA R93, R11, R23, R10 ;  /* 0x000000170b5d7223 */ /* 0x000fe2000000000a */
[C---:B------:R-:W-:Y:S01]  /*17b0*/  FFMA R91, R27.reuse, R31, R30 ;  /* 0x0000001f1b5b7223 */ /* 0x040fe2000000001e */
[C---:B------:R-:W-:Y:S01]  /*17c0*/  FFMA R21, R27.reuse, R19, R18 ;  /* 0x000000131b157223 */ /* 0x040fe20000000012 */
[----:B------:R-:W2:Y:S01]  /*17d0*/  LDS.128 R28, [R78+0x20] ;  /* 0x000020004e1c7984 */ /* 0x000ea20000000c00 */
[----:B------:R-:W-:-:S03]  /*17e0*/  FFMA R23, R27, R23, R22 ;  /* 0x000000171b177223 */ /* 0x000fc60000000016 */
[----:B------:R-:W3:Y:S04]  /*17f0*/  LDS.128 R16, [R71.X4+UR5+0x20] ;  /* 0x0000200547107984 */ /* 0x000ee80008004c00 */
[----:B------:R-:W4:Y:S04]  /*1800*/  LDS.128 R12, [R71.X4+UR5+0x120] ;  /* 0x00012005470c7984 */ /* 0x000f280008004c00 */
[----:B------:R-:W4:Y:S01]  /*1810*/  LDS.128 R8, [R71.X4+UR5+0x220] ;  /* 0x0002200547087984 */ /* 0x000f220008004c00 */
[----:B-1----:R-:W-:-:S03]  /*1820*/  FFMA R54, R40, R32, R25 ;  /* 0x0000002028367223 */ /* 0x002fc60000000019 */
[----:B------:R-:W1:Y:S01]  /*1830*/  LDS.128 R24, [R78+0x220] ;  /* 0x000220004e187984 */ /* 0x000e620000000c00 */
[-C--:B--2---:R-:W-:Y:S01]  /*1840*/  FFMA R80, R40, R28.reuse, R23 ;  /* 0x0000001c28507223 */ /* 0x084fe20000000017 */
[C---:B---3--:R-:W-:Y:S01]  /*1850*/  FFMA R38, R16.reuse, R28, R51 ;  /* 0x0000001c10267223 */ /* 0x048fe20000000033 */
[----:B------:R-:W-:Y:S01]  /*1860*/  FFMA R36, R16, R32, R53 ;  /* 0x0000002010247223 */ /* 0x000fe20000000035 */
[C---:B----4-:R-:W-:Y:S01]  /*1870*/  FFMA R46, R12.reuse, R28, R87 ;  /* 0x0000001c0c2e7223 */ /* 0x050fe20000000057 */
[----:B------:R-:W-:Y:S01]  /*1880*/  FFMA R44, R12, R32, R55 ;  /* 0x000000200c2c7223 */ /* 0x000fe20000000037 */
[C---:B------:R-:W-:Y:S01]  /*1890*/  FFMA R52, R8.reuse, R28, R93 ;  /* 0x0000001c08347223 */ /* 0x040fe2000000005d */
[----:B------:R-:W-:Y:S01]  /*18a0*/  FFMA R50, R8, R32, R89 ;  /* 0x0000002008327223 */ /* 0x000fe20000000059 */
[-C--:B-1----:R-:W-:Y:S01]  /*18b0*/  FFMA R28, R16, R24.reuse, R47 ;  /* 0x00000018101c7223 */ /* 0x082fe2000000002f */
[-C--:B------:R-:W-:Y:S01]  /*18c0*/  FFMA R32, R12, R24.reuse, R49 ;  /* 0x000000180c207223 */ /* 0x080fe20000000031 */
[-C--:B------:R-:W-:Y:S01]  /*18d0*/  FFMA R48, R8, R24.reuse, R83 ;  /* 0x0000001808307223 */ /* 0x080fe20000000053 */
[----:B------:R-:W-:-:S02]  /*18e0*/  FFMA R24, R40, R24, R21 ;  /* 0x0000001828187223 */ /* 0x000fc40000000015 */
[----:B------:R-:W1:Y:S02]  /*18f0*/  LDS.128 R20, [R78+0x320] ;  /* 0x000320004e147984 */ /* 0x000e640000000c00 */
[-C--:B-1----:R-:W-:Y:S01]  /*1900*/  FFMA R16, R16, R20.reuse, R37 ;  /* 0x0000001410107223 */ /* 0x082fe20000000025 */
[-C--:B------:R-:W-:Y:S01]  /*1910*/  FFMA R12, R12, R20.reuse, R39 ;  /* 0x000000140c0c7223 */ /* 0x080fe20000000027 */
[----:B------:R-:W-:Y:S01]  /*1920*/  FFMA R8, R8, R20, R45 ;  /* 0x0000001408087223 */ /* 0x000fe2000000002d */
[-C--:B------:R-:W-:Y:S01]  /*1930*/  FFMA R37, R17, R29.reuse, R38 ;  /* 0x0000001d11257223 */ /* 0x080fe20000000026 */
[-C--:B------:R-:W-:Y:S01]  /*1940*/  FFMA R39, R13, R29.reuse, R46 ;  /* 0x0000001d0d277223 */ /* 0x080fe2000000002e */
        /* <DEDUP_REMOVED lines=25> */
[-C--:B------:R-:W-:Y:S01]  /*1ae0*/  FFMA R30, R10, R26.reuse, R33 ;  /* 0x0000001a0a1e7223 */ /* 0x080fe20000000021 */
[----:B------:R-:W-:Y:S01]  /*1af0*/  FFMA R26, R42, R26, R25 ;  /* 0x0000001a2a1a7223 */ /* 0x000fe20000000019 */
[-C--:B------:R-:W-:Y:S01]  /*1b00*/  FFMA R83, R15, R35.reuse, R36 ;  /* 0x000000230f537223 */ /* 0x080fe20000000024 */
[-C--:B------:R-:W-:Y:S01]  /*1b10*/  FFMA R53, R11, R35.reuse, R38 ;  /* 0x000000230b357223 */ /* 0x080fe20000000026 */
[----:B------:R-:W-:Y:S01]  /*1b20*/  FFMA R93, R43, R35, R34 ;  /* 0x000000232b5d7223 */ /* 0x000fe20000000022 */
[-C--:B------:R-:W-:Y:S01]  /*1b30*/  FFMA R89, R19, R27.reuse, R24 ;  /* 0x0000001b13597223 */ /* 0x080fe20000000018 */
[-C--:B------:R-:W-:Y:S01]  /*1b40*/  FFMA R85, R15, R27.reuse, R28 ;  /* 0x0000001b0f557223 */ /* 0x080fe2000000001c */
[-C--:B------:R-:W-:Y:S01]  /*1b50*/  FFMA R97, R11, R27.reuse, R30 ;  /* 0x0000001b0b617223 */ /* 0x080fe2000000001e */
[----:B------:R-:W-:Y:S01]  /*1b60*/  FFMA R99, R43, R27, R26 ;  /* 0x0000001b2b637223 */ /* 0x000fe2000000001a */
[----:B------:R-:W-:Y:S01]  /*1b70*/  LDS.128 R44, [R71.X4+UR5+0x30] ;  /* 0x00003005472c7984 */ /* 0x000fe20008004c00 */
[-C--:B------:R-:W-:Y:S01]  /*1b80*/  FFMA R9, R9, R21.reuse, R8 ;  /* 0x0000001509097223 */ /* 0x080fe20000000008 */
[-C--:B------:R-:W-:Y:S01]  /*1b90*/  FFMA R13, R13, R21.reuse, R12 ;  /* 0x000000150d0d7223 */ /* 0x080fe2000000000c */
[----:B------:R-:W-:Y:S01]  /*1ba0*/  FFMA R17, R17, R21, R16 ;  /* 0x0000001511117223 */ /* 0x000fe20000000010 */
[----:B------:R-:W1:Y:S01]  /*1bb0*/  LDS.128 R24, [R78+0x130] ;  /* 0x000130004e187984 */ /* 0x000e620000000c00 */
[-C--:B------:R-:W-:Y:S01]  /*1bc0*/  FFMA R10, R10, R22.reuse, R9 ;  /* 0x000000160a0a7223 */ /* 0x080fe20000000009 */
[----:B------:R-:W-:Y:S01]  /*1bd0*/  FFMA R14, R14, R22, R13 ;  /* 0x000000160e0e7223 */ /* 0x000fe2000000000d */
[----:B------:R-:W-:Y:S01]  /*1be0*/  FFMA R20, R40, R20, R91 ;  /* 0x0000001428147223 */ /* 0x000fe2000000005b */
[----:B------:R-:W2:Y:S01]  /*1bf0*/  LDS.128 R28, [R78+0x230] ;  /* 0x000230004e1c7984 */ /* 0x000ea20000000c00 */
[----:B------:R-:W-:Y:S01]  /*1c00*/  FFMA R13, R11, R23, R10 ;  /* 0x000000170b0d7223 */ /* 0x000fe2000000000a */
[-C--:B------:R-:W-:Y:S01]  /*1c10*/  FFMA R18, R18, R22.reuse, R17 ;  /* 0x0000001612127223 */ /* 0x080fe20000000011 */
[----:B------:R-:W-:Y:S01]  /*1c20*/  FFMA R21, R41, R21, R20 ;  /* 0x0000001529157223 */ /* 0x000fe20000000014 */
[----:B------:R-:W3:Y:S01]  /*1c30*/  LDS.128 R32, [R78+0x30] ;  /* 0x000030004e207984 */ /* 0x000ee20000000c00 */
[-C--:B------:R-:W-:Y:S01]  /*1c40*/  FFMA R15, R15, R23.reuse, R14 ;  /* 0x000000170f0f7223 */ /* 0x080fe2000000000e */
[-C--:B------:R-:W-:Y:S01]  /*1c50*/  FFMA R19, R19, R23.reuse, R18 ;  /* 0x0000001713137223 */ /* 0x080fe20000000012 */
[----:B------:R-:W-:Y:S01]  /*1c60*/  FFMA R22, R42, R22, R21 ;  /* 0x000000162a167223 */ /* 0x000fe20000000015 */
[----:B------:R-:W4:Y:S03]  /*1c70*/  LDS.128 R36, [R78+0x330] ;  /* 0x000330004e247984 */ /* 0x000f260000000c00 */
[----:B------:R-:W-:Y:S01]  /*1c80*/  FFMA R23, R43, R23, R22 ;  /* 0x000000172b177223 */ /* 0x000fe20000000016 */
[----:B------:R-:W4:Y:S04]  /*1c90*/  LDS.128 R8, [R71.X4+UR5+0x130] ;  /* 0x0001300547087984 */ /* 0x000f280008004c00 */
[----:B------:R-:W4:Y:S01]  /*1ca0*/  LDS.128 R40, [R71.X4+UR5+0x230] ;  /* 0x0002300547287984 */ /* 0x000f220008004c00 */
[C---:B-1----:R-:W-:Y:S01]  /*1cb0*/  FFMA R14, R44.reuse, R24, R87 ;  /* 0x000000182c0e7223 */ /* 0x042fe20000000057 */
[C---:B--2---:R-:W-:Y:S01]  /*1cc0*/  FFMA R16, R44.reuse, R28, R89 ;  /* 0x0000001c2c107223 */ /* 0x044fe20000000059 */
[----:B---3--:R-:W-:-:S03]  /*1cd0*/  FFMA R12, R44, R32, R55 ;  /* 0x000000202c0c7223 */ /* 0x008fc60000000037 */
[C---:B------:R-:W-:Y:S01]  /*1ce0*/  FFMA R17, R45.reuse, R29, R16 ;  /* 0x0000001d2d117223 */ /* 0x040fe20000000010 */
[----:B----4-:R-:W-:Y:S01]  /*1cf0*/  FFMA R44, R44, R36, R19 ;  /* 0x000000242c2c7223 */ /* 0x010fe20000000013 */
        /* <DEDUP_REMOVED lines=38> */
[----:B------:R-:W-:Y:S01]  /*1f60*/  LDS.128 R8, [R78+0x40] ;  /* 0x000040004e087984 */ /* 0x000fe20000000c00 */
[C---:B------:R-:W-:Y:S01]  /*1f70*/  FFMA R40, R42.reuse, R34, R13 ;  /* 0x000000222a287223 */ /* 0x040fe2000000000d */
[C---:B------:R-:W-:Y:S01]  /*1f80*/  FFMA R97, R43.reuse, R31, R54 ;  /* 0x0000001f2b617223 */ /* 0x040fe20000000036 */
[----:B------:R-:W-:Y:S01]  /*1f90*/  FFMA R42, R42, R38, R41 ;  /* 0x000000262a2a7223 */ /* 0x000fe20000000029 */
[----:B------:R-:W-:Y:S01]  /*1fa0*/  LDS.128 R12, [R78+0x240] ;  /* 0x000240004e0c7984 */ /* 0x000fe20000000c00 */
[----:B------:R-:W-:-:S03]  /*1fb0*/  FFMA R101, R43, R35, R40 ;  /* 0x000000232b657223 */ /* 0x000fc60000000028 */
[----:B------:R-:W-:Y:S01]  /*1fc0*/  LDS.128 R16, [R78+0x340] ;  /* 0x000340004e107984 */ /* 0x000fe20000000c00 */
[C---:B-1----:R-:W-:Y:S01]  /*1fd0*/  FFMA R32, R44.reuse, R32, R51 ;  /* 0x000000202c207223 */ /* 0x042fe20000000033 */
[C---:B------:R-:W-:Y:S02]  /*1fe0*/  FFMA R36, R44.reuse, R36, R23 ;  /* 0x000000242c247223 */ /* 0x040fe40000000017 */
[----:B------:R-:W1:Y:S01]  /*1ff0*/  LDS.128 R48, [R71.X4+UR5+0x40] ;  /* 0x0000400547307984 */ /* 0x000e620008004c00 */
[C---:B------:R-:W-:Y:S01]  /*2000*/  FFMA R24, R44.reuse, R24, R93 ;  /* 0x000000182c187223 */ /* 0x040fe2000000005d */
[----:B------:R-:W-:Y:S01]  /*2010*/  FFMA R28, R44, R28, R99 ;  /* 0x0000001c2c1c7223 */ /* 0x000fe20000000063 */
[C---:B------:R-:W-:Y:S01]  /*2020*/  FFMA R33, R45.reuse, R33, R32 ;  /* 0x000000212d217223 */ /* 0x040fe20000000020 */
[----:B------:R-:W2:Y:S01]  /*2030*/  LDS.128 R20, [R78+0x140] ;  /* 0x000140004e147984 */ /* 0x000ea20000000c00 */
[C---:B------:R-:W-:Y:S01]  /*2040*/  FFMA R25, R45.reuse, R25, R24 ;  /* 0x000000192d197223 */ /* 0x040fe20000000018 */
[C---:B------:R-:W-:Y:S01]  /*2050*/  FFMA R29, R45.reuse, R29, R28 ;  /* 0x0000001d2d1d7223 */ /* 0x040fe2000000001c */
        /* <DEDUP_REMOVED lines=8> */
[----:B------:R-:W3:Y:S01]  /*20e0*/  LDS.128 R24, [R71.X4+UR5+0x140] ;  /* 0x0001400547187984 */ /* 0x000ee20008004c00 */
[----:B------:R-:W-:Y:S01]  /*20f0*/  FFMA R99, R43, R39, R42 ;  /* 0x000000272b637223 */ /* 0x000fe2000000002a */
[C---:B------:R-:W-:Y:S01]  /*2100*/  FFMA R35, R47.reuse, R35, R34 ;  /* 0x000000232f237223 */ /* 0x040fe20000000022 */
[----:B------:R-:W-:Y:S01]  /*2110*/  FFMA R39, R47, R39, R38 ;  /* 0x000000272f277223 */ /* 0x000fe20000000026 */
[C---:B-1----:R-:W-:Y:S01]  /*2120*/  FFMA R28, R48.reuse, R8, R55 ;  /* 0x00000008301c7223 */ /* 0x042fe20000000037 */
[C---:B------:R-:W-:Y:S01]  /*2130*/  FFMA R32, R48.reuse, R12, R91 ;  /* 0x0000000c30207223 */ /* 0x040fe2000000005b */
[----:B--2---:R-:W-:-:S02]  /*2140*/  FFMA R30, R48, R20, R89 ;  /* 0x00000014301e7223 */ /* 0x004fc40000000059 */
[C---:B------:R-:W-:Y:S01]  /*2150*/  FFMA R41, R49.reuse, R9, R28 ;  /* 0x0000000931297223 */ /* 0x040fe2000000001c */
[C---:B------:R-:W-:Y:S01]  /*2160*/  FFMA R29, R49.reuse, R13, R32 ;  /* 0x0000000d311d7223 */ /* 0x040fe20000000020 */
[----:B------:R-:W-:Y:S01]  /*2170*/  FFMA R48, R48, R16, R95 ;  /* 0x0000001030307223 */ /* 0x000fe2000000005f */
[----:B------:R-:W-:Y:S01]  /*2180*/  FFMA R31, R49, R21, R30 ;  /* 0x00000015311f7223 */ /* 0x000fe2000000001e */
[C---:B------:R-:W-:Y:S01]  /*2190*/  FFMA R28, R50.reuse, R10, R41 ;  /* 0x0000000a321c7223 */ /* 0x040fe20000000029 */
[C---:B------:R-:W-:Y:S01]  /*21a0*/  FFMA R32, R50.reuse, R14, R29 ;  /* 0x0000000e32207223 */ /* 0x040fe2000000001d */
[----:B------:R-:W-:Y:S01]  /*21b0*/  LDS.128 R40, [R71.X4+UR5+0x340] ;  /* 0x0003400547287984 */ /* 0x000fe20008004c00 */
[----:B------:R-:W-:Y:S01]  /*21c0*/  FFMA R30, R50, R22, R31 ;  /* 0x00000016321e7223 */ /* 0x000fe2000000001f */
[----:B------:R-:W-:Y:S01]  /*21d0*/  FFMA R53, R51, R11, R28 ;  /* 0x0000000b33357223 */ /* 0x000fe2000000001c */
[----:B------:R-:W-:Y:S01]  /*21e0*/  FFMA R49, R49, R17, R48 ;  /* 0x0000001131317223 */ /* 0x000fe20000000030 */
[C---:B------:R-:W-:Y:S01]  /*21f0*/  FFMA R89, R51.reuse, R15, R32 ;  /* 0x0000000f33597223 */ /* 0x040fe20000000020 */
[C---:B------:R-:W-:Y:S01]  /*2200*/  FFMA R55, R51.reuse, R23, R30 ;  /* 0x0000001733377223 */ /* 0x040fe2000000001e */
[----:B---3--:R-:W-:Y:S01]  /*2210*/  FFMA R36, R24, R16, R85 ;  /* 0x0000001018247223 */ /* 0x008fe20000000055 */
[----:B------:R-:W1:Y:S01]  /*2220*/  LDS.128 R28, [R71.X4+UR5+0x240] ;  /* 0x00024005471c7984 */ /* 0x000e620008004c00 */
[----:B------:R-:W-:Y:S01]  /*2230*/  FFMA R50, R50, R18, R49 ;  /* 0x0000001232327223 */ /* 0x000fe20000000031 */
        /* <DEDUP_REMOVED lines=34> */
[----:B------:R-:W-:Y:S01]  /*2460*/  LDS.128 R44, [R71.X4+UR5+0x50] ;  /* 0x00005005472c7984 */ /* 0x000fe20008004c00 */
[C---:B------:R-:W-:Y:S01]  /*2470*/  FFMA R20, R40.reuse, R20, R37 ;  /* 0x0000001428147223 */ /* 0x040fe20000000025 */
[----:B------:R-:W-:Y:S01]  /*2480*/  FFMA R16, R40, R16, R39 ;  /* 0x0000001028107223 */ /* 0x000fe20000000027 */
[C---:B------:R-:W-:Y:S01]  /*2490*/  FFMA R13, R41.reuse, R13, R12 ;  /* 0x0000000d290d7223 */ /* 0x040fe2000000000c */
[----:B------:R-:W1:Y:S01]  /*24a0*/  LDS.128 R32, [R78+0x150] ;  /* 0x000150004e207984 */ /* 0x000e620000000c00 */
[C---:B------:R-:W-:Y:S01]  /*24b0*/  FFMA R9, R41.reuse, R9, R8 ;  /* 0x0000000929097223 */ /* 0x040fe20000000008 */
[C---:B------:R-:W-:Y:S01]  /*24c0*/  FFMA R21, R41.reuse, R21, R20 ;  /* 0x0000001529157223 */ /* 0x040fe20000000014 */
[C---:B------:R-:W-:Y:S01]  /*24d0*/  FFMA R14, R42.reuse, R14, R13 ;  /* 0x0000000e2a0e7223 */ /* 0x040fe2000000000d */
[----:B------:R-:W2:Y:S01]  /*24e0*/  LDS.128 R28, [R78+0x250] ;  /* 0x000250004e1c7984 */ /* 0x000ea20000000c00 */
[C---:B------:R-:W-:Y:S01]  /*24f0*/  FFMA R10, R42.reuse, R10, R9 ;  /* 0x0000000a2a0a7223 */ /* 0x040fe20000000009 */
[----:B------:R-:W-:Y:S01]  /*2500*/  FFMA R17, R41, R17, R16 ;  /* 0x0000001129117223 */ /* 0x000fe20000000010 */
[C---:B------:R-:W-:Y:S01]  /*2510*/  FFMA R9, R43.reuse, R15, R14 ;  /* 0x0000000f2b097223 */ /* 0x040fe2000000000e */
[----:B------:R-:W3:Y:S01]  /*2520*/  LDS.128 R36, [R78+0x50] ;  /* 0x000050004e247984 */ /* 0x000ee20000000c00 */
[C---:B------:R-:W-:Y:S01]  /*2530*/  FFMA R22, R42.reuse, R22, R21 ;  /* 0x000000162a167223 */ /* 0x040fe20000000015 */
[C---:B------:R-:W-:Y:S01]  /*2540*/  FFMA R11, R43.reuse, R11, R10 ;  /* 0x0000000b2b0b7223 */ /* 0x040fe2000000000a */
[----:B------:R-:W-:Y:S01]  /*2550*/  FFMA R18, R42, R18, R17 ;  /* 0x000000122a127223 */ /* 0x000fe20000000011 */
[----:B------:R-:W4:Y:S01]  /*2560*/  LDS.128 R24, [R78+0x350] ;  /* 0x000350004e187984 */ /* 0x000f220000000c00 */
[----:B------:R-:W-:-:S02]  /*2570*/  FFMA R17, R43, R23, R22 ;  /* 0x000000172b117223 */ /* 0x000fc40000000016 */
[----:B------:R-:W-:Y:S01]  /*2580*/  FFMA R19, R43, R19, R18 ;  /* 0x000000132b137223 */ /* 0x000fe20000000012 */
[----:B------:R-:W4:Y:S01]  /*2590*/  LDS.128 R12, [R71.X4+UR5+0x150] ;  /* 0x00015005470c7984 */ /* 0x000f220008004c00 */
[C---:B-1----:R-:W-:Y:S01]  /*25a0*/  FFMA R10, R44.reuse, R32, R55 ;  /* 0x000000202c0a7223 */ /* 0x042fe20000000037 */
[----:B--2---:R-:W-:-:S03]  /*25b0*/  FFMA R16, R44, R28, R89 ;  /* 0x0000001c2c107223 */ /* 0x004fc60000000059 */
[C---:B------:R-:W-:Y:S01]  /*25c0*/  FFMA R23, R45.reuse, R33, R10 ;  /* 0x000000212d177223 */ /* 0x040fe2000000000a */
[C---:B------:R-:W-:Y:S01]  /*25d0*/  FFMA R21, R45.reuse, R29, R16 ;  /* 0x0000001d2d157223 */ /* 0x040fe20000000010 */
[----:B---3--:R-:W-:Y:S02]  /*25e0*/  FFMA R8, R44, R36, R53 ;  /* 0x000000242c087223 */ /* 0x008fe40000000035 */
[C---:B------:R-:W-:Y:S01]  /*25f0*/  FFMA R10, R46.reuse, R34, R23 ;  /* 0x000000222e0a7223 */ /* 0x040fe20000000017 */
[----:B------:R-:W-:Y:S01]  /*2600*/  FFMA R16, R46, R30, R21 ;  /* 0x0000001e2e107223 */ /* 0x000fe20000000015 */
[----:B------:R-:W-:Y:S01]  /*2610*/  FFMA R41, R45, R37, R8 ;  /* 0x000000252d297223 */ /* 0x000fe20000000008 */
[----:B------:R-:W1:Y:S01]  /*2620*/  LDS.128 R20, [R71.X4+UR5+0x250] ;  /* 0x0002500547147984 */ /* 0x000e620008004c00 */
[----:B----4-:R-:W-:Y:S01]  /*2630*/  FFMA R44, R44, R24, R93 ;  /* 0x000000182c2c7223 */ /* 0x010fe2000000005d */
[C---:B------:R-:W-:Y:S01]  /*2640*/  FFMA R55, R47.reuse, R35, R10 ;  /* 0x000000232f377223 */ /* 0x040fe2000000000a */
[----:B------:R-:W-:Y:S01]  /*2650*/  FFMA R8, R46, R38, R41 ;  /* 0x000000262e087223 */ /* 0x000fe20000000029 */
[----:B------:R-:W-:Y:S01]  /*2660*/  FFMA R89, R47, R31, R16 ;  /* 0x0000001f2f597223 */ /* 0x000fe20000000010 */
[----:B------:R-:W2:Y:S01]  /*2670*/  LDS.128 R40, [R71.X4+UR5+0x350] ;  /* 0x0003500547287984 */ /* 0x000ea20008004c00 */
[----:B------:R-:W-:Y:S01]  /*2680*/  FFMA R45, R45, R25, R44 ;  /* 0x000000192d2d7223 */ /* 0x000fe2000000002c */
[----:B------:R-:W-:Y:S01]  /*2690*/  FFMA R53, R47, R39, R8 ;  /* 0x000000272f357223 */ /* 0x000fe20000000008 */
[C---:B------:R-:W-:Y:S01]  /*26a0*/  FFMA R16, R12.reuse, R24, R87 ;  /* 0x000000180c107223 */ /* 0x040fe20000000057 */
[----:B------:R-:W-:Y:S01]  /*26b0*/  FFMA R10, R12, R28, R83 ;  /* 0x0000001c0c0a7223 */ /* 0x000fe20000000053 */
[----:B------:R-:W-:Y:S01]  /*26c0*/  FFMA R46, R46, R26, R45 ;  /* 0x0000001a2e2e7223 */ /* 0x000fe2000000002d */
[C---:B------:R-:W-:Y:S01]  /*26d0*/  FFMA R8, R12.reuse, R32, R81 ;  /* 0x000000200c087223 */ /* 0x040fe20000000051 */
[----:B------:R-:W-:Y:S01]  /*26e0*/  FFMA R12, R12, R36, R85 ;  /* 0x000000240c0c7223 */ /* 0x000fe20000000055 */
[----:B------:R-:W-:Y:S01]  /*26f0*/  FFMA R45, R13, R25, R16 ;  /* 0x000000190d2d7223 */ /* 0x000fe20000000010 */
[----:B------:R-:W-:Y:S01]  /*2700*/  FFMA R93, R47, R27, R46 ;  /* 0x0000001b2f5d7223 */ /* 0x000fe2000000002e */
        /* <DEDUP_REMOVED lines=24> */
[----:B------:R-:W-:Y:S01]  /*2890*/  LDS.128 R44, [R71.X4+UR5+0x60] ;  /* 0x00006005472c7984 */ /* 0x000fe20008004c00 */
[C---:B------:R-:W-:Y:S01]  /*28a0*/  FFMA R32, R40.reuse, R32, R17 ;  /* 0x0000002028207223 */ /* 0x040fe20000000011 */
[----:B------:R-:W-:Y:S01]  /*28b0*/  FFMA R24, R40, R24, R19 ;  /* 0x0000001828187223 */ /* 0x000fe20000000013 */
[-C--:B------:R-:W-:Y:S01]  /*28c0*/  FFMA R22, R22, R26.reuse, R21 ;  /* 0x0000001a16167223 */ /* 0x080fe20000000015 */
[----:B------:R-:W1:Y:S01]  /*28d0*/  LDS.128 R12, [R78+0x160] ;  /* 0x000160004e0c7984 */ /* 0x000e620000000c00 */
[C---:B------:R-:W-:Y:S01]  /*28e0*/  FFMA R37, R41.reuse, R37, R36 ;  /* 0x0000002529257223 */ /* 0x040fe20000000024 */
[C---:B------:R-:W-:Y:S01]  /*28f0*/  FFMA R25, R41.reuse, R25, R24 ;  /* 0x0000001929197223 */ /* 0x040fe20000000018 */
[C---:B------:R-:W-:Y:S01]  /*2900*/  FFMA R33, R41.reuse, R33, R32 ;  /* 0x0000002129217223 */ /* 0x040fe20000000020 */
[----:B------:R-:W2:Y:S01]  /*2910*/  LDS.128 R8, [R78+0x60] ;  /* 0x000060004e087984 */ /* 0x000ea20000000c00 */
[----:B------:R-:W-:Y:S01]  /*2920*/  FFMA R29, R41, R29, R28 ;  /* 0x0000001d291d7223 */ /* 0x000fe2000000001c */
[C---:B------:R-:W-:Y:S01]  /*2930*/  FFMA R26, R42.reuse, R26, R25 ;  /* 0x0000001a2a1a7223 */ /* 0x040fe20000000019 */
[C---:B------:R-:W-:Y:S01]  /*2940*/  FFMA R38, R42.reuse, R38, R37 ;  /* 0x000000262a267223 */ /* 0x040fe20000000025 */
[----:B------:R-:W3:Y:S01]  /*2950*/  LDS.128 R16, [R78+0x260] ;  /* 0x000260004e107984 */ /* 0x000ee20000000c00 */
[C---:B------:R-:W-:Y:S01]  /*2960*/  FFMA R34, R42.reuse, R34, R33 ;  /* 0x000000222a227223 */ /* 0x040fe20000000021 */
[----:B------:R-:W-:Y:S01]  /*2970*/  FFMA R30, R42, R30, R29 ;  /* 0x0000001e2a1e7223 */ /* 0x000fe2000000001d */
[C---:B------:R-:W-:Y:S01]  /*2980*/  FFMA R91, R23.reuse, R27, R22 ;  /* 0x0000001b175b7223 */ /* 0x040fe20000000016 */
[----:B------:R-:W4:Y:S01]  /*2990*/  LDS.128 R48, [R78+0x360] ;  /* 0x000360004e307984 */ /* 0x000f220000000c00 */
[C---:B------:R-:W-:Y:S01]  /*29a0*/  FFMA R37, R23.reuse, R31, R54 ;  /* 0x0000001f17257223 */ /* 0x040fe20000000036 */
[C---:B------:R-:W-:Y:S01]  /*29b0*/  FFMA R33, R23.reuse, R35, R52 ;  /* 0x0000002317217223 */ /* 0x040fe20000000034 */
[----:B------:R-:W-:Y:S01]  /*29c0*/  FFMA R97, R23, R39, R20 ;  /* 0x0000002717617223 */ /* 0x000fe20000000014 */
[C---:B------:R-:W-:Y:S01]  /*29d0*/  FFMA R29, R43.reuse, R27, R26 ;  /* 0x0000001b2b1d7223 */ /* 0x040fe2000000001a */
[----:B------:R-:W4:Y:S01]  /*29e0*/  LDS.128 R20, [R71.X4+UR5+0x160] ;  /* 0x0001600547147984 */ /* 0x000f220008004c00 */
[C---:B------:R-:W-:Y:S01]  /*29f0*/  FFMA R31, R43.reuse, R31, R30 ;  /* 0x0000001f2b1f7223 */ /* 0x040fe2000000001e */
[C---:B------:R-:W-:Y:S01]  /*2a00*/  FFMA R35, R43.reuse, R35, R34 ;  /* 0x000000232b237223 */ /* 0x040fe20000000022 */
[----:B------:R-:W-:Y:S01]  /*2a10*/  FFMA R39, R43, R39, R38 ;  /* 0x000000272b277223 */ /* 0x000fe20000000026 */
[C---:B-1----:R-:W-:Y:S01]  /*2a20*/  FFMA R26, R44.reuse, R12, R55 ;  /* 0x0000000c2c1a7223 */ /* 0x042fe20000000037 */
[----:B--2---:R-:W-:-:S03]  /*2a30*/  FFMA R24, R44, R8, R53 ;  /* 0x000000082c187223 */ /* 0x004fc60000000035 */
[C---:B------:R-:W-:Y:S01]  /*2a40*/  FFMA R27, R45.reuse, R13, R26 ;  /* 0x0000000d2d1b7223 */ /* 0x040fe2000000001a */
[----:B---3--:R-:W-:Y:S01]  /*2a50*/  FFMA R28, R44, R16, R89 ;  /* 0x000000102c1c7223 */ /* 0x008fe20000000059 */
[C---:B------:R-:W-:Y:S02]  /*2a60*/  FFMA R41, R45.reuse, R9, R24 ;  /* 0x000000092d297223 */ /* 0x040fe40000000018 */
[----:B------:R-:W-:Y:S01]  /*2a70*/  FFMA R26, R46, R14, R27 ;  /* 0x0000000e2e1a7223 */ /* 0x000fe2000000001b */
[----:B----4-:R-:W-:Y:S01]  /*2a80*/  FFMA R44, R44, R48, R93 ;  /* 0x000000302c2c7223 */ /* 0x010fe2000000005d */
[----:B------:R-:W-:Y:S01]  /*2a90*/  FFMA R25, R45, R17, R28 ;  /* 0x000000112d197223 */ /* 0x000fe2000000001c */
[C---:B------:R-:W-:Y:S01]  /*2aa0*/  FFMA R24, R46.reuse, R10, R41 ;  /* 0x0000000a2e187223 */ /* 0x040fe20000000029 */
[----:B------:R-:W-:Y:S01]  /*2ab0*/  FFMA R53, R47, R15, R26 ;  /* 0x0000000f2f357223 */ /* 0x000fe2000000001a */
[----:B------:R-:W-:Y:S01]  /*2ac0*/  FFMA R45, R45, R49, R44 ;  /* 0x000000312d2d7223 */ /* 0x000fe2000000002c */
[----:B------:R-:W-:Y:S01]  /*2ad0*/  FFMA R28, R46, R18, R25 ;  /* 0x000000122e1c7223 */ /* 0x000fe20000000019 */
[----:B------:R-:W-:Y:S01]  /*2ae0*/  LDS.128 R40, [R71.X4+UR5+0x360] ;  /* 0x0003600547287984 */ /* 0x000fe20008004c00 */
[----:B------:R-:W-:Y:S01]  /*2af0*/  FFMA R32, R20, R48, R85 ;  /* 0x0000003014207223 */ /* 0x000fe20000000055 */
[----:B------:R-:W-:Y:S01]  /*2b00*/  FFMA R46, R46, R50, R45 ;  /* 0x000000322e2e7223 */ /* 0x000fe2000000002d */
[C---:B------:R-:W-:Y:S01]  /*2b10*/  FFMA R45, R47.reuse, R11, R24 ;  /* 0x0000000b2f2d7223 */ /* 0x040fe20000000018 */
[----:B------:R-:W-:Y:S01]  /*2b20*/  FFMA R55, R47, R19, R28 ;  /* 0x000000132f377223 */ /* 0x000fe2000000001c */
[----:B------:R-:W1:Y:S01]  /*2b30*/  LDS.128 R24, [R71.X4+UR5+0x260] ;  /* 0x0002600547187984 */ /* 0x000e620008004c00 */
        /* <DEDUP_REMOVED lines=32> */
[----:B------:R-:W-:Y:S01]  /*2d40*/  FFMA R13, R41, R13, R12 ;  /* 0x0000000d290d7223 */ /* 0x000fe2000000000c */
[----:B------:R-:W-:Y:S01]  /*2d50*/  LDS.128 R36, [R71.X4+UR5+0x70] ;  /* 0x0000700547247984 */ /* 0x000fe20008004c00 */
[C---:B------:R-:W-:Y:S01]  /*2d60*/  FFMA R89, R27.reuse, R51, R24 ;  /* 0x000000331b597223 */ /* 0x040fe20000000018 */
[C---:B------:R-:W-:Y:S01]  /*2d70*/  FFMA R87, R27.reuse, R19, R22 ;  /* 0x000000131b577223 */ /* 0x040fe20000000016 */
[C---:B------:R-:W-:Y:S01]  /*2d80*/  FFMA R85, R27.reuse, R15, R20 ;  /* 0x0000000f1b557223 */ /* 0x040fe20000000014 */
[----:B------:R-:W1:Y:S01]  /*2d90*/  LDS.128 R28, [R78+0x170] ;  /* 0x000170004e1c7984 */ /* 0x000e620000000c00 */
[----:B------:R-:W-:Y:S01]  /*2da0*/  FFMA R91, R27, R11, R26 ;  /* 0x0000000b1b5b7223 */ /* 0x000fe2000000001a */
[C---:B------:R-:W-:Y:S01]  /*2db0*/  FFMA R9, R41.reuse, R9, R8 ;  /* 0x0000000929097223 */ /* 0x040fe20000000008 */
[C---:B------:R-:W-:Y:S01]  /*2dc0*/  FFMA R14, R42.reuse, R14, R13 ;  /* 0x0000000e2a0e7223 */ /* 0x040fe2000000000d */
[----:B------:R-:W2:Y:S01]  /*2dd0*/  LDS.128 R32, [R78+0x70] ;  /* 0x000070004e207984 */ /* 0x000ea20000000c00 */
[----:B------:R-:W-:Y:S01]  /*2de0*/  FFMA R49, R41, R49, R48 ;  /* 0x0000003129317223 */ /* 0x000fe20000000030 */
[C---:B------:R-:W-:Y:S01]  /*2df0*/  FFMA R10, R42.reuse, R10, R9 ;  /* 0x0000000a2a0a7223 */ /* 0x040fe20000000009 */
[----:B------:R-:W-:Y:S01]  /*2e00*/  FFMA R9, R43, R15, R14 ;  /* 0x0000000f2b097223 */ /* 0x000fe2000000000e */
[----:B------:R-:W3:Y:S01]  /*2e10*/  LDS.128 R24, [R78+0x270] ;  /* 0x000270004e187984 */ /* 0x000ee20000000c00 */
[----:B------:R-:W-:Y:S01]  /*2e20*/  FFMA R17, R41, R17, R16 ;  /* 0x0000001129117223 */ /* 0x000fe20000000010 */
[C---:B------:R-:W-:Y:S01]  /*2e30*/  FFMA R50, R42.reuse, R50, R49 ;  /* 0x000000322a327223 */ /* 0x040fe20000000031 */
[C---:B------:R-:W-:Y:S01]  /*2e40*/  FFMA R11, R43.reuse, R11, R10 ;  /* 0x0000000b2b0b7223 */ /* 0x040fe2000000000a */
[----:B------:R-:W4:Y:S01]  /*2e50*/  LDS.128 R20, [R78+0x370] ;  /* 0x000370004e147984 */ /* 0x000f220000000c00 */
[----:B------:R-:W-:Y:S01]  /*2e60*/  FFMA R18, R42, R18, R17 ;  /* 0x000000122a127223 */ /* 0x000fe20000000011 */
[----:B------:R-:W-:-:S02]  /*2e70*/  FFMA R51, R43, R51, R50 ;  /* 0x000000332b337223 */ /* 0x000fc40000000032 */
[----:B------:R-:W4:Y:S01]  /*2e80*/  LDS.128 R12, [R71.X4+UR5+0x170] ;  /* 0x00017005470c7984 */ /* 0x000f220008004c00 */
        /* <DEDUP_REMOVED lines=24> */
[----:B------:R-:W2:Y:S01]  /*3010*/  LDS.128 R44, [R71.X4+UR5+0x370] ;  /* 0x00037005472c7984 */ /* 0x000ea20008004c00 */
        /* <DEDUP_REMOVED lines=9> */
[----:B------:R-:W-:-:S02]  /*30b0*/  FFMA R99, R39, R23, R38 ;  /* 0x0000001727637223 */ /* 0x000fc40000000026 */
[----:B------:R-:W-:Y:S01]  /*30c0*/  LDS.128 R36, [R78+0x280] ;  /* 0x000280004e247984 */ /* 0x000fe20000000c00 */
        /* <DEDUP_REMOVED lines=11> */
[----:B------:R-:W-:Y:S01]  /*3180*/  LDS.128 R12, [R78+0x180] ;  /* 0x000180004e0c7984 */ /* 0x000fe20000000c00 */
[----:B------:R-:W-:Y:S01]  /*3190*/  FFMA R42, R42, R22, R41 ;  /* 0x000000162a2a7223 */ /* 0x000fe20000000029 */
[C---:B--2---:R-:W-:Y:S01]  /*31a0*/  FFMA R32, R44.reuse, R32, R11 ;  /* 0x000000202c207223 */ /* 0x044fe2000000000b */
[C---:B------:R-:W-:Y:S01]  /*31b0*/  FFMA R28, R44.reuse, R28, R9 ;  /* 0x0000001c2c1c7223 */ /* 0x040fe20000000009 */
[C---:B------:R-:W-:Y:S01]  /*31c0*/  FFMA R20, R44.reuse, R20, R51 ;  /* 0x000000142c147223 */ /* 0x040fe20000000033 */
[----:B------:R-:W-:Y:S01]  /*31d0*/  LDS.128 R8, [R78+0x80] ;  /* 0x000080004e087984 */ /* 0x000fe20000000c00 */
[----:B------:R-:W-:Y:S01]  /*31e0*/  FFMA R24, R44, R24, R19 ;  /* 0x000000182c187223 */ /* 0x000fe20000000013 */
[C---:B------:R-:W-:Y:S01]  /*31f0*/  FFMA R33, R45.reuse, R33, R32 ;  /* 0x000000212d217223 */ /* 0x040fe20000000020 */
[C---:B------:R-:W-:Y:S01]  /*3200*/  FFMA R21, R45.reuse, R21, R20 ;  /* 0x000000152d157223 */ /* 0x040fe20000000014 */
        /* <DEDUP_REMOVED lines=8> */
[-C--:B------:R-:W-:Y:S01]  /*3290*/  FFMA R101, R43, R23.reuse, R42 ;  /* 0x000000172b657223 */ /* 0x080fe2000000002a */
[C---:B------:R-:W-:Y:S01]  /*32a0*/  FFMA R29, R47.reuse, R23, R22 ;  /* 0x000000172f1d7223 */ /* 0x040fe20000000016 */
[-C--:B------:R-:W-:Y:S01]  /*32b0*/  FFMA R33, R47, R27.reuse, R26 ;  /* 0x0000001b2f217223 */ /* 0x080fe2000000001a */
[----:B------:R-:W3:Y:S01]  /*32c0*/  LDS.128 R20, [R71.X4+UR5+0x180] ;  /* 0x0001800547147984 */ /* 0x000ee20008004c00 */
[C---:B------:R-:W-:Y:S01]  /*32d0*/  FFMA R85, R43.reuse, R27, R54 ;  /* 0x0000001b2b557223 */ /* 0x040fe20000000036 */
[C---:B------:R-:W-:Y:S01]  /*32e0*/  FFMA R45, R43.reuse, R31, R52 ;  /* 0x0000001f2b2d7223 */ /* 0x040fe20000000034 */
[----:B------:R-:W-:Y:S01]  /*32f0*/  FFMA R103, R43, R35, R40 ;  /* 0x000000232b677223 */ /* 0x000fe20000000028 */
[C---:B------:R-:W-:Y:S01]  /*3300*/  FFMA R31, R47.reuse, R31, R30 ;  /* 0x0000001f2f1f7223 */ /* 0x040fe2000000001e */
[----:B------:R-:W-:Y:S01]  /*3310*/  FFMA R35, R47, R35, R34 ;  /* 0x000000232f237223 */ /* 0x000fe20000000022 */
[C---:B-1----:R-:W-:Y:S01]  /*3320*/  FFMA R26, R48.reuse, R12, R95 ;  /* 0x0000000c301a7223 */ /* 0x042fe2000000005f */
[C---:B------:R-:W-:Y:S01]  /*3330*/  FFMA R24, R48.reuse, R8, R93 ;  /* 0x0000000830187223 */ /* 0x040fe2000000005d */
[----:B------:R-:W-:-:S02]  /*3340*/  FFMA R28, R48, R36, R97 ;  /* 0x00000024301c7223 */ /* 0x000fc40000000061 */
[C---:B------:R-:W-:Y:S01]  /*3350*/  FFMA R27, R49.reuse, R13, R26 ;  /* 0x0000000d311b7223 */ /* 0x040fe2000000001a */
[C---:B------:R-:W-:Y:S01]  /*3360*/  FFMA R41, R49.reuse, R9, R24 ;  /* 0x0000000931297223 */ /* 0x040fe20000000018 */
[----:B------:R-:W-:Y:S01]  /*3370*/  FFMA R25, R49, R37, R28 ;  /* 0x0000002531197223 */ /* 0x000fe2000000001c */
[----:B--2---:R-:W-:Y:S01]  /*3380*/  FFMA R48, R48, R16, R99 ;  /* 0x0000001030307223 */ /* 0x004fe20000000063 */
[C---:B------:R-:W-:Y:S01]  /*3390*/  FFMA R26, R50.reuse, R14, R27 ;  /* 0x0000000e321a7223 */ /* 0x040fe2000000001b */
[C---:B------:R-:W-:Y:S01]  /*33a0*/  FFMA R24, R50.reuse, R10, R41 ;  /* 0x0000000a32187223 */ /* 0x040fe20000000029 */
[----:B------:R-:W-:Y:S01]  /*33b0*/  FFMA R28, R50, R38, R25 ;  /* 0x00000026321c7223 */ /* 0x000fe20000000019 */
[----:B------:R-:W-:Y:S01]  /*33c0*/  LDS.128 R40, [R71.X4+UR5+0x380] ;  /* 0x0003800547287984 */ /* 0x000fe20008004c00 */
[C---:B------:R-:W-:Y:S01]  /*33d0*/  FFMA R91, R51.reuse, R15, R26 ;  /* 0x0000000f335b7223 */ /* 0x040fe2000000001a */
[----:B------:R-:W-:Y:S01]  /*33e0*/  FFMA R89, R51, R11, R24 ;  /* 0x0000000b33597223 */ /* 0x000fe20000000018 */
[----:B------:R-:W-:Y:S01]  /*33f0*/  FFMA R49, R49, R17, R48 ;  /* 0x0000001131317223 */ /* 0x000fe20000000030 */
[----:B------:R-:W1:Y:S01]  /*3400*/  LDS.128 R24, [R71.X4+UR5+0x280] ;  /* 0x0002800547187984 */ /* 0x000e620008004c00 */
[C---:B------:R-:W-:Y:S01]  /*3410*/  FFMA R93, R51.reuse, R39, R28 ;  /* 0x00000027335d7223 */ /* 0x040fe2000000001c */
[----:B---3--:R-:W-:Y:S01]  /*3420*/  FFMA R32, R20, R16, R81 ;  /* 0x0000001014207223 */ /* 0x008fe20000000051 */
        /* <DEDUP_REMOVED lines=37> */
[----:B------:R-:W-:Y:S01]  /*3680*/  LDS.128 R44, [R71.X4+UR5+0x90] ;  /* 0x00009005472c7984 */ /* 0x000fe20008004c00 */
[C---:B------:R-:W-:Y:S01]  /*3690*/  FFMA R9, R41.reuse, R9, R8 ;  /* 0x0000000929097223 */ /* 0x040fe20000000008 */
[C---:B------:R-:W-:Y:S01]  /*36a0*/  FFMA R13, R41.reuse, R13, R12 ;  /* 0x0000000d290d7223 */ /* 0x040fe2000000000c */
[C---:B------:R-:W-:Y:S01]  /*36b0*/  FFMA R37, R41.reuse, R37, R36 ;  /* 0x0000002529257223 */ /* 0x040fe20000000024 */
[----:B------:R-:W1:Y:S01]  /*36c0*/  LDS.128 R20, [R78+0x190] ;  /* 0x000190004e147984 */ /* 0x000e620000000c00 */
[C---:B------:R-:W-:Y:S01]  /*36d0*/  FFMA R10, R42.reuse, R10, R9 ;  /* 0x0000000a2a0a7223 */ /* 0x040fe20000000009 */
[C---:B------:R-:W-:Y:S01]  /*36e0*/  FFMA R14, R42.reuse, R14, R13 ;  /* 0x0000000e2a0e7223 */ /* 0x040fe2000000000d */
[----:B------:R-:W-:Y:S01]  /*36f0*/  FFMA R17, R41, R17, R16 ;  /* 0x0000001129117223 */ /* 0x000fe20000000010 */
[----:B------:R-:W2:Y:S01]  /*3700*/  LDS.128 R24, [R78+0x290] ;  /* 0x000290004e187984 */ /* 0x000ea20000000c00 */
[C---:B------:R-:W-:Y:S01]  /*3710*/  FFMA R11, R43.reuse, R11, R10 ;  /* 0x0000000b2b0b7223 */ /* 0x040fe2000000000a */
[----:B------:R-:W-:Y:S01]  /*3720*/  FFMA R9, R43, R15, R14 ;  /* 0x0000000f2b097223 */ /* 0x000fe2000000000e */
[C---:B------:R-:W-:Y:S01]  /*3730*/  FFMA R38, R42.reuse, R38, R37 ;  /* 0x000000262a267223 */ /* 0x040fe20000000025 */
[----:B------:R-:W3:Y:S01]  /*3740*/  LDS.128 R32, [R78+0x90] ;  /* 0x000090004e207984 */ /* 0x000ee20000000c00 */
[----:B------:R-:W-:-:S02]  /*3750*/  FFMA R18, R42, R18, R17 ;  /* 0x000000122a127223 */ /* 0x000fc40000000011 */
[C---:B------:R-:W-:Y:S01]  /*3760*/  FFMA R39, R43.reuse, R39, R38 ;  /* 0x000000272b277223 */ /* 0x040fe20000000026 */
[----:B------:R-:W4:Y:S01]  /*3770*/  LDS.128 R28, [R78+0x390] ;  /* 0x000390004e1c7984 */ /* 0x000f220000000c00 */
[----:B------:R-:W-:-:S03]  /*3780*/  FFMA R19, R43, R19, R18 ;  /* 0x000000132b137223 */ /* 0x000fc60000000012 */
[----:B------:R-:W4:Y:S01]  /*3790*/  LDS.128 R12, [R71.X4+UR5+0x190] ;  /* 0x00019005470c7984 */ /* 0x000f220008004c00 */
        /* <DEDUP_REMOVED lines=11> */
[C---:B------:R-:W-:Y:S01]  /*3850*/  FFMA R8, R46.reuse, R34, R41 ;  /* 0x000000222e087223 */ /* 0x040fe20000000029 */
[C---:B------:R-:W-:Y:S01]  /*3860*/  FFMA R93, R47.reuse, R27, R16 ;  /* 0x0000001b2f5d7223 */ /* 0x040fe20000000010 */
[----:B------:R-:W1:Y:S01]  /*3870*/  LDS.128 R40, [R71.X4+UR5+0x290] ;  /* 0x0002900547287984 */ /* 0x000e620008004c00 */
[----:B------:R-:W-:Y:S01]  /*3880*/  FFMA R46, R46, R30, R45 ;  /* 0x0000001e2e2e7223 */ /* 0x000fe2000000002d */
[C---:B------:R-:W-:Y:S01]  /*3890*/  FFMA R89, R47.reuse, R35, R8 ;  /* 0x000000232f597223 */ /* 0x040fe20000000008 */
[C---:B------:R-:W-:Y:S01]  /*38a0*/  FFMA R10, R12.reuse, R24, R81 ;  /* 0x000000180c0a7223 */ /* 0x040fe20000000051 */
[C---:B------:R-:W-:Y:S01]  /*38b0*/  FFMA R8, R12.reuse, R20, R55 ;  /* 0x000000140c087223 */ /* 0x040fe20000000037 */
[----:B------:R-:W-:Y:S01]  /*38c0*/  FFMA R95, R47, R31, R46 ;  /* 0x0000001f2f5f7223 */ /* 0x000fe2000000002e */
[C---:B------:R-:W-:Y:S01]  /*38d0*/  FFMA R16, R12.reuse, R28, R87 ;  /* 0x0000001c0c107223 */ /* 0x040fe20000000057 */
[----:B------:R-:W2:Y:S01]  /*38e0*/  LDS.128 R44, [R71.X4+UR5+0x390] ;  /* 0x00039005472c7984 */ /* 0x000ea20008004c00 */
        /* <DEDUP_REMOVED lines=11> */
[----:B------:R-:W-:-:S03]  /*39a0*/  FFMA R83, R15, R31, R12 ;  /* 0x0000001f0f537223 */ /* 0x000fc6000000000c */
[----:B------:R-:W-:Y:S01]  /*39b0*/  FFMA R87, R15, R35, R14 ;  /* 0x000000230f577223 */ /* 0x000fe2000000000e */
[C---:B-1----:R-:W-:Y:S01]  /*39c0*/  FFMA R8, R40.reuse, R32, R85 ;  /* 0x0000002028087223 */ /* 0x042fe20000000055 */
[C---:B------:R-:W-:Y:S01]  /*39d0*/  FFMA R10, R40.reuse, R20, R49 ;  /* 0x00000014280a7223 */ /* 0x040fe20000000031 */
[C---:B------:R-:W-:Y:S01]  /*39e0*/  FFMA R12, R40.reuse, R24, R51 ;  /* 0x00000018280c7223 */ /* 0x040fe20000000033 */
[----:B------:R-:W-:Y:S01]  /*39f0*/  FFMA R40, R40, R28, R53 ;  /* 0x0000001c28287223 */ /* 0x000fe20000000035 */
[C---:B------:R-:W-:Y:S01]  /*3a00*/  FFMA R17, R41.reuse, R33, R8 ;  /* 0x0000002129117223 */ /* 0x040fe20000000008 */
[C---:B------:R-:W-:Y:S01]  /*3a10*/  FFMA R15, R41.reuse, R21, R10 ;  /* 0x00000015290f7223 */ /* 0x040fe2000000000a */
[----:B------:R-:W-:Y:S01]  /*3a20*/  LDS.128 R48, [R71.X4+UR5+0xa0] ;  /* 0x0000a00547307984 */ /* 0x000fe20008004c00 */
[C---:B--2---:R-:W-:Y:S01]  /*3a30*/  FFMA R32, R44.reuse, R32, R11 ;  /* 0x000000202c207223 */ /* 0x044fe2000000000b */
[C---:B------:R-:W-:Y:S01]  /*3a40*/  FFMA R20, R44.reuse, R20, R9 ;  /* 0x000000142c147223 */ /* 0x040fe20000000009 */
[C---:B------:R-:W-:Y:S01]  /*3a50*/  FFMA R24, R44.reuse, R24, R39 ;  /* 0x000000182c187223 */ /* 0x040fe20000000027 */
[----:B------:R-:W1:Y:S01]  /*3a60*/  LDS.128 R8, [R78+0xa0] ;  /* 0x0000a0004e087984 */ /* 0x000e620000000c00 */
[----:B------:R-:W-:Y:S01]  /*3a70*/  FFMA R13, R41, R25, R12 ;  /* 0x00000019290d7223 */ /* 0x000fe2000000000c */
[----:B------:R-:W-:Y:S01]  /*3a80*/  FFMA R28, R44, R28, R19 ;  /* 0x0000001c2c1c7223 */ /* 0x000fe20000000013 */
[C---:B------:R-:W-:Y:S01]  /*3a90*/  FFMA R21, R45.reuse, R21, R20 ;  /* 0x000000152d157223 */ /* 0x040fe20000000014 */
[----:B------:R-:W2:Y:S01]  /*3aa0*/  LDS.128 R36, [R78+0x1a0] ;  /* 0x0001a0004e247984 */ /* 0x000ea20000000c00 */
[----:B------:R-:W-:Y:S01]  /*3ab0*/  FFMA R25, R45, R25, R24 ;  /* 0x000000192d197223 */ /* 0x000fe20000000018 */
[----:B------:R-:W-:Y:S01]  /*3ac0*/  FFMA R41, R41, R29, R40 ;  /* 0x0000001d29297223 */ /* 0x000fe20000000028 */
[C---:B------:R-:W-:Y:S01]  /*3ad0*/  FFMA R52, R42.reuse, R22, R15 ;  /* 0x000000162a347223 */ /* 0x040fe2000000000f */
[----:B------:R-:W-:Y:S01]  /*3ae0*/  FFMA R40, R42, R26, R13 ;  /* 0x0000001a2a287223 */ /* 0x000fe2000000000d */
[C---:B------:R-:W-:Y:S01]  /*3af0*/  FFMA R33, R45.reuse, R33, R32 ;  /* 0x000000212d217223 */ /* 0x040fe20000000020 */
[----:B------:R-:W-:Y:S01]  /*3b00*/  FFMA R29, R45, R29, R28 ;  /* 0x0000001d2d1d7223 */ /* 0x000fe2000000001c */
[C---:B------:R-:W-:Y:S01]  /*3b10*/  FFMA R22, R46.reuse, R22, R21 ;  /* 0x000000162e167223 */ /* 0x040fe20000000015 */
[----:B------:R-:W-:Y:S01]  /*3b20*/  FFMA R26, R46, R26, R25 ;  /* 0x0000001a2e1a7223 */ /* 0x000fe20000000019 */
[----:B------:R-:W3:Y:S01]  /*3b30*/  LDS.128 R12, [R78+0x2a0] ;  /* 0x0002a0004e0c7984 */ /* 0x000ee20000000c00 */
[C---:B------:R-:W-:Y:S01]  /*3b40*/  FFMA R54, R42.reuse, R34, R17 ;  /* 0x000000222a367223 */ /* 0x040fe20000000011 */
[----:B------:R-:W-:Y:S01]  /*3b50*/  FFMA R42, R42, R30, R41 ;  /* 0x0000001e2a2a7223 */ /* 0x000fe20000000029 */
[C---:B------:R-:W-:Y:S01]  /*3b60*/  FFMA R34, R46.reuse, R34, R33 ;  /* 0x000000222e227223 */ /* 0x040fe20000000021 */
[----:B------:R-:W-:Y:S01]  /*3b70*/  FFMA R30, R46, R30, R29 ;  /* 0x0000001e2e1e7223 */ /* 0x000fe2000000001d */
[----:B------:R-:W-:Y:S01]  /*3b80*/  FFMA R53, R43, R23, R52 ;  /* 0x000000172b357223 */ /* 0x000fe20000000034 */
[C---:B------:R-:W-:Y:S01]  /*3b90*/  FFMA R29, R47.reuse, R27, R26 ;  /* 0x0000001b2f1d7223 */ /* 0x040fe2000000001a */
[----:B------:R-:W-:Y:S01]  /*3ba0*/  FFMA R33, R47, R23, R22 ;  /* 0x000000172f217223 */ /* 0x000fe20000000016 */
[----:B------:R-:W4:Y:S01]  /*3bb0*/  LDS.128 R16, [R78+0x3a0] ;  /* 0x0003a0004e107984 */ /* 0x000f220000000c00 */
[C---:B------:R-:W-:Y:S01]  /*3bc0*/  FFMA R45, R43.reuse, R27, R40 ;  /* 0x0000001b2b2d7223 */ /* 0x040fe20000000028 */
[C---:B------:R-:W-:Y:S01]  /*3bd0*/  FFMA R41, R43.reuse, R31, R42 ;  /* 0x0000001f2b297223 */ /* 0x040fe2000000002a */
[----:B------:R-:W-:Y:S01]  /*3be0*/  FFMA R43, R43, R35, R54 ;  /* 0x000000232b2b7223 */ /* 0x000fe20000000036 */
[----:B------:R-:W4:Y:S01]  /*3bf0*/  LDS.128 R20, [R71.X4+UR5+0x1a0] ;  /* 0x0001a00547147984 */ /* 0x000f220008004c00 */
[C---:B------:R-:W-:Y:S01]  /*3c00*/  FFMA R31, R47.reuse, R31, R30 ;  /* 0x0000001f2f1f7223 */ /* 0x040fe2000000001e */
[----:B------:R-:W-:Y:S01]  /*3c10*/  FFMA R35, R47, R35, R34 ;  /* 0x000000232f237223 */ /* 0x000fe20000000022 */
[C---:B-1----:R-:W-:Y:S01]  /*3c20*/  FFMA R24, R48.reuse, R8, R89 ;  /* 0x0000000830187223 */ /* 0x042fe20000000059 */
[----:B--2---:R-:W-:-:S03]  /*3c30*/  FFMA R26, R48, R36, R91 ;  /* 0x00000024301a7223 */ /* 0x004fc6000000005b */
[C---:B------:R-:W-:Y:S01]  /*3c40*/  FFMA R85, R49.reuse, R9, R24 ;  /* 0x0000000931557223 */ /* 0x040fe20000000018 */
[----:B------:R-:W-:Y:S02]  /*3c50*/  FFMA R89, R49, R37, R26 ;  /* 0x0000002531597223 */ /* 0x000fe4000000001a */
[----:B------:R-:W1:Y:S01]  /*3c60*/  LDS.128 R24, [R71.X4+UR5+0x2a0] ;  /* 0x0002a00547187984 */ /* 0x000e620008004c00 */
[----:B---3--:R-:W-:-:S04]  /*3c70*/  FFMA R28, R48, R12, R93 ;  /* 0x0000000c301c7223 */ /* 0x008fc8000000005d */
[----:B------:R-:W-:Y:S01]  /*3c80*/  FFMA R47, R49, R13, R28 ;  /* 0x0000000d312f7223 */ /* 0x000fe2000000001c */
[-C--:B----4-:R-:W-:Y:S01]  /*3c90*/  FFMA R48, R48, R16.reuse, R95 ;  /* 0x0000001030307223 */ /* 0x090fe2000000005f */
        /* <DEDUP_REMOVED lines=9> */
[C---:B-1----:R-:W-:Y:S01]  /*3d30*/  FFMA R30, R24.reuse, R16, R41 ;  /* 0x00000010181e7223 */ /* 0x042fe20000000029 */
[C---:B------:R-:W-:Y:S01]  /*3d40*/  FFMA R28, R24.reuse, R12, R45 ;  /* 0x0000000c181c7223 */ /* 0x040fe2000000002d */
[C---:B------:R-:W-:Y:S01]  /*3d50*/  FFMA R20, R24.reuse, R36, R53 ;  /* 0x0000002418147223 */ /* 0x040fe20000000035 */
[----:B------:R-:W-:Y:S01]  /*3d60*/  FFMA R24, R24, R8, R43 ;  /* 0x0000000818187223 */ /* 0x000fe2000000002b */
[C---:B------:R-:W-:Y:S01]  /*3d70*/  FFMA R93, R25.reuse, R17, R30 ;  /* 0x00000011195d7223 */ /* 0x040fe2000000001e */
[----:B------:R-:W1:Y:S01]  /*3d80*/  LDS.128 R40, [R71.X4+UR5+0x3a0] ;  /* 0x0003a00547287984 */ /* 0x000e620008004c00 */
[C---:B------:R-:W-:Y:S01]  /*3d90*/  FFMA R45, R25.reuse, R37, R20 ;  /* 0x00000025192d7223 */ /* 0x040fe20000000014 */
[C---:B------:R-:W-:Y:S01]  /*3da0*/  FFMA R20, R50.reuse, R10, R85 ;  /* 0x0000000a32147223 */ /* 0x040fe20000000055 */
[C---:B------:R-:W-:Y:S01]  /*3db0*/  FFMA R53, R25.reuse, R13, R28 ;  /* 0x0000000d19357223 */ /* 0x040fe2000000001c */
[----:B------:R-:W-:Y:S01]  /*3dc0*/  FFMA R28, R50, R14, R47 ;  /* 0x0000000e321c7223 */ /* 0x000fe2000000002f */
[----:B------:R-:W-:Y:S01]  /*3dd0*/  FFMA R25, R25, R9, R24 ;  /* 0x0000000919197223 */ /* 0x000fe20000000018 */
[C---:B------:R-:W-:Y:S01]  /*3de0*/  FFMA R87, R51.reuse, R11, R20 ;  /* 0x0000000b33577223 */ /* 0x040fe20000000014 */
[-C--:B------:R-:W-:Y:S01]  /*3df0*/  FFMA R20, R22, R38.reuse, R55 ;  /* 0x0000002616147223 */ /* 0x080fe20000000037 */
[----:B------:R-:W-:Y:S01]  /*3e00*/  FFMA R91, R51, R15, R28 ;  /* 0x0000000f335b7223 */ /* 0x000fe2000000001c */
[----:B------:R-:W-:Y:S01]  /*3e10*/  FFMA R24, R50, R38, R89 ;  /* 0x0000002632187223 */ /* 0x000fe20000000059 */
[----:B------:R-:W-:Y:S01]  /*3e20*/  FFMA R28, R22, R18, R83 ;  /* 0x00000012161c7223 */ /* 0x000fe20000000053 */
[-C--:B------:R-:W-:Y:S01]  /*3e30*/  FFMA R55, R23, R39.reuse, R20 ;  /* 0x0000002717377223 */ /* 0x080fe20000000014 */
[----:B------:R-:W-:Y:S01]  /*3e40*/  FFMA R20, R26, R38, R45 ;  /* 0x000000261a147223 */ /* 0x000fe2000000002d */
[----:B------:R-:W-:Y:S01]  /*3e50*/  FFMA R89, R51, R39, R24 ;  /* 0x0000002733597223 */ /* 0x000fe20000000018 */
[----:B------:R-:W-:Y:S01]  /*3e60*/  LDS.128 R44, [R71.X4+UR5+0xb0] ;  /* 0x0000b005472c7984 */ /* 0x000fe20008004c00 */
[C---:B------:R-:W-:Y:S01]  /*3e70*/  FFMA R24, R22.reuse, R14, R81 ;  /* 0x0000000e16187223 */ /* 0x040fe20000000051 */
[C---:B------:R-:W-:Y:S01]  /*3e80*/  FFMA R85, R23.reuse, R19, R28 ;  /* 0x0000001317557223 */ /* 0x040fe2000000001c */
[----:B------:R-:W-:Y:S01]  /*3e90*/  FFMA R22, R22, R10, R21 ;  /* 0x0000000a16167223 */ /* 0x000fe20000000015 */
[-C--:B------:R-:W-:Y:S01]  /*3ea0*/  FFMA R50, R50, R18.reuse, R49 ;  /* 0x0000001232327223 */ /* 0x080fe20000000031 */
[C---:B------:R-:W-:Y:S01]  /*3eb0*/  FFMA R81, R23.reuse, R15, R24 ;  /* 0x0000000f17517223 */ /* 0x040fe20000000018 */
[C---:B------:R-:W-:Y:S01]  /*3ec0*/  FFMA R24, R26.reuse, R18, R93 ;  /* 0x000000121a187223 */ /* 0x040fe2000000005d */
[----:B------:R-:W-:Y:S01]  /*3ed0*/  FFMA R83, R23, R11, R22 ;  /* 0x0000000b17537223 */ /* 0x000fe20000000016 */
[C---:B------:R-:W-:Y:S01]  /*3ee0*/  FFMA R22, R26.reuse, R14, R53 ;  /* 0x0000000e1a167223 */ /* 0x040fe20000000035 */
[----:B------:R-:W-:Y:S01]  /*3ef0*/  FFMA R26, R26, R10, R25 ;  /* 0x0000000a1a1a7223 */ /* 0x000fe20000000019 */
[-C--:B------:R-:W-:Y:S01]  /*3f00*/  FFMA R95, R51, R19.reuse, R50 ;  /* 0x00000013335f7223 */ /* 0x080fe20000000032 */
[C---:B------:R-:W-:Y:S01]  /*3f10*/  FFMA R53, R27.reuse, R19, R24 ;  /* 0x000000131b357223 */ /* 0x040fe20000000018 */
[C---:B------:R-:W-:Y:S01]  /*3f20*/  FFMA R51, R27.reuse, R15, R22 ;  /* 0x0000000f1b337223 */ /* 0x040fe20000000016 */
[C---:B------:R-:W-:Y:S01]  /*3f30*/  FFMA R49, R27.reuse, R39, R20 ;  /* 0x000000271b317223 */ /* 0x040fe20000000014 */
[----:B------:R-:W-:Y:S01]  /*3f40*/  FFMA R93, R27, R11, R26 ;  /* 0x0000000b1b5d7223 */ /* 0x000fe2000000001a */
[----:B------:R-:W-:Y:S04]  /*3f50*/  LDS.128 R20, [R78+0x3b0] ;  /* 0x0003b0004e147984 */ /* 0x000fe80000000c00 */
[----:B------:R-:W2:Y:S01]  /*3f60*/  LDS.128 R24, [R78+0xb0] ;  /* 0x0000b0004e187984 */ /* 0x000ea20000000c00 */
[C---:B-1----:R-:W-:Y:S01]  /*3f70*/  FFMA R8, R40.reuse, R8, R35 ;  /* 0x0000000828087223 */ /* 0x042fe20000000023 */
[C---:B------:R-:W-:Y:S01]  /*3f80*/  FFMA R36, R40.reuse, R36, R33 ;  /* 0x0000002428247223 */ /* 0x040fe20000000021 */
[C---:B------:R-:W-:Y:S01]  /*3f90*/  FFMA R12, R40.reuse, R12, R29 ;  /* 0x0000000c280c7223 */ /* 0x040fe2000000001d */
[----:B------:R-:W1:Y:S01]  /*3fa0*/  LDS.128 R32, [R78+0x2b0] ;  /* 0x0002b0004e207984 */ /* 0x000e620000000c00 */
[----:B------:R-:W-:Y:S01]  /*3fb0*/  FFMA R16, R40, R16, R31 ;  /* 0x0000001028107223 */ /* 0x000fe2000000001f */
[C---:B------:R-:W-:Y:S01]  /*3fc0*/  FFMA R37, R41.reuse, R37, R36 ;  /* 0x0000002529257223 */ /* 0x040fe20000000024 */
[C---:B------:R-:W-:Y:S01]  /*3fd0*/  FFMA R9, R41.reuse, R9, R8 ;  /* 0x0000000929097223 */ /* 0x040fe20000000008 */
[----:B------:R-:W3:Y:S01]  /*3fe0*/  LDS.128 R28, [R78+0x1b0] ;  /* 0x0001b0004e1c7984 */ /* 0x000ee20000000c00 */
[C---:B------:R-:W-:Y:S01]  /*3ff0*/  FFMA R13, R41.reuse, R13, R12 ;  /* 0x0000000d290d7223 */ /* 0x040fe2000000000c */
[C---:B------:R-:W-:Y:S01]  /*4000*/  FFMA R38, R42.reuse, R38, R37 ;  /* 0x000000262a267223 */ /* 0x040fe20000000025 */
[C---:B------:R-:W-:Y:S01]  /*4010*/  FFMA R10, R42.reuse, R10, R9 ;  /* 0x0000000a2a0a7223 */ /* 0x040fe20000000009 */
[----:B------:R-:W-:Y:S01]  /*4020*/  FFMA R17, R41, R17, R16 ;  /* 0x0000001129117223 */ /* 0x000fe20000000010 */
[C---:B------:R-:W-:Y:S01]  /*4030*/  FFMA R14, R42.reuse, R14, R13 ;  /* 0x0000000e2a0e7223 */ /* 0x040fe2000000000d */
[C---:B------:R-:W-:Y:S01]  /*4040*/  FFMA R97, R43.reuse, R39, R38 ;  /* 0x000000272b617223 */ /* 0x040fe20000000026 */
[C---:B------:R-:W-:Y:S01]  /*4050*/  FFMA R11, R43.reuse, R11, R10 ;  /* 0x0000000b2b0b7223 */ /* 0x040fe2000000000a */
[----:B------:R-:W4:Y:S01]  /*4060*/  LDS.128 R36, [R71.X4+UR5+0x1b0] ;  /* 0x0001b00547247984 */ /* 0x000f220008004c00 */
[----:B------:R-:W-:Y:S01]  /*4070*/  FFMA R41, R43, R15, R14 ;  /* 0x0000000f2b297223 */ /* 0x000fe2000000000e */
[----:B------:R-:W-:-:S04]  /*4080*/  FFMA R18, R42, R18, R17 ;  /* 0x000000122a127223 */ /* 0x000fc80000000011 */
[----:B------:R-:W-:Y:S01]  /*4090*/  FFMA R9, R43, R19, R18 ;  /* 0x000000132b097223 */ /* 0x000fe20000000012 */
[----:B--2---:R-:W-:-:S04]  /*40a0*/  FFMA R8, R44, R24, R87 ;  /* 0x000000182c087223 */ /* 0x004fc80000000057 */
[----:B------:R-:W-:-:S04]  /*40b0*/  FFMA R17, R45, R25, R8 ;  /* 0x000000192d117223 */ /* 0x000fc80000000008 */
[----:B------:R-:W-:Y:S01]  /*40c0*/  FFMA R8, R46, R26, R17 ;  /* 0x0000001a2e087223 */ /* 0x000fe20000000011 */
[----:B-1----:R-:W-:-:S03]  /*40d0*/  FFMA R12, R44, R32, R91 ;  /* 0x000000202c0c7223 */ /* 0x002fc6000000005b */
[----:B------:R-:W-:Y:S01]  /*40e0*/  FFMA R87, R47, R27, R8 ;  /* 0x0000001b2f577223 */ /* 0x000fe20000000008 */
[C---:B---3--:R-:W-:Y:S01]  /*40f0*/  FFMA R10, R44.reuse, R28, R89 ;  /* 0x0000001c2c0a7223 */ /* 0x048fe20000000059 */
[C---:B------:R-:W-:Y:S01]  /*4100*/  FFMA R13, R45.reuse, R33, R12 ;  /* 0x000000212d0d7223 */ /* 0x040fe2000000000c */
[----:B------:R-:W-:Y:S02]  /*4110*/  FFMA R44, R44, R20, R95 ;  /* 0x000000142c2c7223 */ /* 0x000fe4000000005f */
[C---:B------:R-:W-:Y:S01]  /*4120*/  FFMA R15, R45.reuse, R29, R10 ;  /* 0x0000001d2d0f7223 */ /* 0x040fe2000000000a */
[C---:B------:R-:W-:Y:S01]  /*4130*/  FFMA R12, R46.reuse, R34, R13 ;  /* 0x000000222e0c7223 */ /* 0x040fe2000000000d */
[----:B------:R-:W-:Y:S02]  /*4140*/  FFMA R45, R45, R21, R44 ;  /* 0x000000152d2d7223 */ /* 0x000fe4000000002c */
[----:B------:R-:W-:Y:S01]  /*4150*/  FFMA R10, R46, R30, R15 ;  /* 0x0000001e2e0a7223 */ /* 0x000fe2000000000f */
[C---:B------:R-:W-:Y:S01]  /*4160*/  FFMA R91, R47.reuse, R35, R12 ;  /* 0x000000232f5b7223 */ /* 0x040fe2000000000c */
[C---:B----4-:R-:W-:Y:S01]  /*4170*/  FFMA R16, R36.reuse, R20, R85 ;  /* 0x0000001424107223 */ /* 0x050fe20000000055 */
[----:B------:R-:W1:Y:S01]  /*4180*/  LDS.128 R12, [R71.X4+UR5+0x2b0] ;  /* 0x0002b005470c7984 */ /* 0x000e620008004c00 */
[----:B------:R-:W-:Y:S01]  /*4190*/  FFMA R89, R47, R31, R10 ;  /* 0x0000001f2f597223 */ /* 0x000fe2000000000a */
[----:B------:R-:W-:Y:S01]  /*41a0*/  FFMA R10, R36, R32, R81 ;  /* 0x00000020240a7223 */ /* 0x000fe20000000051 */
[C---:B------:R-:W-:Y:S01]  /*41b0*/  FFMA R43, R37.reuse, R21, R16 ;  /* 0x00000015252b7223 */ /* 0x040fe20000000010 */
[----:B------:R-:W-:Y:S01]  /*41c0*/  FFMA R46, R46, R22, R45 ;  /* 0x000000162e2e7223 */ /* 0x000fe2000000002d */
[----:B------:R-:W2:Y:S01]  /*41d0*/  LDS.128 R16, [R71.X4+UR5+0x3b0] ;  /* 0x0003b00547107984 */ /* 0x000ea20008004c00 */
[C---:B------:R-:W-:Y:S01]  /*41e0*/  FFMA R8, R36.reuse, R28, R55 ;  /* 0x0000001c24087223 */ /* 0x040fe20000000037 */
[----:B------:R-:W-:Y:S01]  /*41f0*/  FFMA R36, R36, R24, R83 ;  /* 0x0000001824247223 */ /* 0x000fe20000000053 */
[----:B------:R-:W-:Y:S01]  /*4200*/  FFMA R45, R37, R33, R10 ;  /* 0x00000021252d7223 */ /* 0x000fe2000000000a */
[----:B------:R-:W-:Y:S01]  /*4210*/  FFMA R95, R47, R23, R46 ;  /* 0x000000172f5f7223 */ /* 0x000fe2000000002e */
        /* <DEDUP_REMOVED lines=18> */
[----:B--2---:R-:W-:Y:S01]  /*4340*/  FFMA R24, R16, R24, R11 ;  /* 0x0000001810187223 */ /* 0x004fe2000000000b */
[C---:B------:R-:W-:Y:S01]  /*4350*/  FFMA R52, R14.reuse, R30, R39 ;  /* 0x0000001e0e347223 */ /* 0x040fe20000000027 */
[----:B------:R-:W-:Y:S01]  /*4360*/  FFMA R54, R14, R34, R37 ;  /* 0x000000220e367223 */ /* 0x000fe20000000025 */
[C---:B------:R-:W-:Y:S01]  /*4370*/  FFMA R28, R16.reuse, R28, R97 ;  /* 0x0000001c101c7223 */ /* 0x040fe20000000061 */
[----:B------:R-:W1:Y:S01]  /*4380*/  LDS.128 R36, [R71.X4+UR5+0xc0] ;  /* 0x0000c00547247984 */ /* 0x000e620008004c00 */
[C---:B------:R-:W-:Y:S01]  /*4390*/  FFMA R32, R16.reuse, R32, R41 ;  /* 0x0000002010207223 */ /* 0x040fe20000000029 */
[----:B------:R-:W-:Y:S01]  /*43a0*/  FFMA R16, R16, R20, R9 ;  /* 0x0000001410107223 */ /* 0x000fe20000000009 */
[----:B------:R-:W-:Y:S01]  /*43b0*/  FFMA R13, R13, R21, R12 ;  /* 0x000000150d0d7223 */ /* 0x000fe2000000000c */
[----:B------:R-:W2:Y:S01]  /*43c0*/  LDS.128 R8, [R78+0xc0] ;  /* 0x0000c0004e087984 */ /* 0x000ea20000000c00 */
[-C--:B------:R-:W-:Y:S01]  /*43d0*/  FFMA R12, R14, R26.reuse, R43 ;  /* 0x0000001a0e0c7223 */ /* 0x080fe2000000002b */
        /* <DEDUP_REMOVED lines=8> */
[----:B------:R-:W-:Y:S01]  /*4460*/  FFMA R34, R18, R34, R33 ;  /* 0x0000002212227223 */ /* 0x000fe20000000021 */
[-C--:B------:R-:W-:Y:S01]  /*4470*/  FFMA R14, R14, R22.reuse, R13 ;  /* 0x000000160e0e7223 */ /* 0x080fe2000000000d */
[----:B------:R-:W-:Y:S01]  /*4480*/  FFMA R18, R18, R22, R17 ;  /* 0x0000001612127223 */ /* 0x000fe20000000011 */
[C---:B------:R-:W-:Y:S01]  /*4490*/  FFMA R99, R15.reuse, R27, R12 ;  /* 0x0000001b0f637223 */ /* 0x040fe2000000000c */
[C---:B------:R-:W-:Y:S01]  /*44a0*/  FFMA R33, R15.reuse, R35, R54 ;  /* 0x000000230f217223 */ /* 0x040fe20000000036 */
[-C--:B------:R-:W-:Y:S01]  /*44b0*/  FFMA R97, R15, R23.reuse, R14 ;  /* 0x000000170f617223 */ /* 0x080fe2000000000e */
[----:B------:R-:W-:Y:S01]  /*44c0*/  FFMA R25, R19, R23, R18 ;  /* 0x0000001713197223 */ /* 0x000fe20000000012 */
[----:B------:R-:W-:Y:S01]  /*44d0*/  FFMA R29, R15, R31, R52 ;  /* 0x0000001f0f1d7223 */ /* 0x000fe20000000034 */
        /* <DEDUP_REMOVED lines=10> */
[----:B------:R-:W-:Y:S01]  /*4580*/  FFMA R15, R37, R41, R14 ;  /* 0x00000029250f7223 */ /* 0x000fe2000000000e */
[----:B----4-:R-:W-:Y:S01]  /*4590*/  FFMA R36, R36, R48, R95 ;  /* 0x0000003024247223 */ /* 0x010fe2000000005f */
[C---:B------:R-:W-:Y:S01]  /*45a0*/  FFMA R12, R38.reuse, R10, R17 ;  /* 0x0000000a260c7223 */ /* 0x040fe20000000011 */
[----:B------:R-:W-:Y:S01]  /*45b0*/  FFMA R87, R39, R47, R16 ;  /* 0x0000002f27577223 */ /* 0x000fe20000000010 */
[----:B------:R-:W-:Y:S01]  /*45c0*/  FFMA R14, R38, R42, R15 ;  /* 0x0000002a260e7223 */ /* 0x000fe2000000000f */
[----:B------:R-:W1:Y:S01]  /*45d0*/  LDS.128 R16, [R71.X4+UR5+0x2c0] ;  /* 0x0002c00547107984 */ /* 0x000e620008004c00 */
[----:B------:R-:W-:Y:S01]  /*45e0*/  FFMA R37, R37, R49, R36 ;  /* 0x0000003125257223 */ /* 0x000fe20000000024 */
[C---:B------:R-:W-:Y:S01]  /*45f0*/  FFMA R89, R39.reuse, R11, R12 ;  /* 0x0000000b27597223 */ /* 0x040fe2000000000c */
[----:B------:R-:W-:-:S02]  /*4600*/  FFMA R91, R39, R43, R14 ;  /* 0x0000002b275b7223 */ /* 0x000fc4000000000e */
        /* <DEDUP_REMOVED lines=34> */
[C---:B--2---:R-:W-:Y:S01]  /*4830*/  FFMA R44, R12.reuse, R44, R35 ;  /* 0x0000002c0c2c7223 */ /* 0x044fe20000000023 */
[----:B------:R-:W1:Y:S01]  /*4840*/  LDS.128 R20, [R78+0x1d0] ;  /* 0x0001d0004e147984 */ /* 0x000e620000000c00 */
[C---:B------:R-:W-:Y:S01]  /*4850*/  FFMA R40, R12.reuse, R40, R31 ;  /* 0x000000280c287223 */ /* 0x040fe2000000001f */
[C---:B------:R-:W-:Y:S01]  /*4860*/  FFMA R97, R19.reuse, R43, R16 ;  /* 0x0000002b13617223 */ /* 0x040fe20000000010 */
[----:B------:R-:W-:Y:S01]  /*4870*/  FFMA R99, R19, R11, R18 ;  /* 0x0000000b13637223 */ /* 0x000fe20000000012 */
[----:B------:R-:W2:Y:S01]  /*4880*/  LDS.128 R32, [R71.X4+UR5+0x3d0] ;  /* 0x0003d00547207984 */ /* 0x000ea20008004c00 */
[C---:B------:R-:W-:Y:S01]  /*4890*/  FFMA R41, R13.reuse, R41, R40 ;  /* 0x000000290d297223 */ /* 0x040fe20000000028 */
[C---:B------:R-:W-:Y:S01]  /*48a0*/  FFMA R48, R12.reuse, R48, R25 ;  /* 0x000000300c307223 */ /* 0x040fe20000000019 */
[----:B------:R-:W-:Y:S01]  /*48b0*/  FFMA R8, R12, R8, R27 ;  /* 0x000000080c087223 */ /* 0x000fe2000000001b */
[----:B------:R-:W3:Y:S01]  /*48c0*/  LDS.128 R16, [R78+0xd0] ;  /* 0x0000d0004e107984 */ /* 0x000ee20000000c00 */
[C---:B------:R-:W-:Y:S01]  /*48d0*/  FFMA R42, R14.reuse, R42, R41 ;  /* 0x0000002a0e2a7223 */ /* 0x040fe20000000029 */
[C---:B------:R-:W-:Y:S01]  /*48e0*/  FFMA R45, R13.reuse, R45, R44 ;  /* 0x0000002d0d2d7223 */ /* 0x040fe2000000002c */
[----:B------:R-:W-:Y:S01]  /*48f0*/  FFMA R9, R13, R9, R8 ;  /* 0x000000090d097223 */ /* 0x000fe20000000008 */
[----:B------:R-:W4:Y:S01]  /*4900*/  LDS.128 R28, [R71.X4+UR5+0x1d0] ;  /* 0x0001d005471c7984 */ /* 0x000f220008004c00 */
[----:B------:R-:W-:Y:S01]  /*4910*/  FFMA R43, R15, R43, R42 ;  /* 0x0000002b0f2b7223 */ /* 0x000fe2000000002a */
[----:B------:R-:W-:Y:S01]  /*4920*/  FFMA R49, R13, R49, R48 ;  /* 0x000000310d317223 */ /* 0x000fe20000000030 */
[C---:B------:R-:W-:Y:S01]  /*4930*/  FFMA R10, R14.reuse, R10, R9 ;  /* 0x0000000a0e0a7223 */ /* 0x040fe20000000009 */
[----:B------:R-:W4:Y:S01]  /*4940*/  LDS.128 R24, [R71.X4+UR5+0x2d0] ;  /* 0x0002d00547187984 */ /* 0x000f220008004c00 */
[C---:B------:R-:W-:Y:S01]  /*4950*/  FFMA R46, R14.reuse, R46, R45 ;  /* 0x0000002e0e2e7223 */ /* 0x040fe2000000002d */
[----:B------:R-:W-:Y:S01]  /*4960*/  FFMA R50, R14, R50, R49 ;  /* 0x000000320e327223 */ /* 0x000fe20000000031 */
[----:B------:R-:W-:-:S02]  /*4970*/  FFMA R11, R15, R11, R10 ;  /* 0x0000000b0f0b7223 */ /* 0x000fc4000000000a */
[C---:B------:R-:W-:Y:S01]  /*4980*/  FFMA R47, R15.reuse, R47, R46 ;  /* 0x0000002f0f2f7223 */ /* 0x040fe2000000002e */
[----:B------:R-:W-:Y:S01]  /*4990*/  FFMA R51, R15, R51, R50 ;  /* 0x000000330f337223 */ /* 0x000fe20000000032 */
[-C--:B-1----:R-:W-:Y:S01]  /*49a0*/  FFMA R10, R36, R20.reuse, R91 ;  /* 0x00000014240a7223 */ /* 0x082fe2000000005b */
[----:B--2---:R-:W-:Y:S02]  /*49b0*/  FFMA R54, R32, R20, R43 ;  /* 0x0000001420367223 */ /* 0x004fe4000000002b */
[----:B------:R-:W1:Y:S01]  /*49c0*/  LDS.128 R40, [R78+0x2d0] ;  /* 0x0002d0004e287984 */ /* 0x000e620000000c00 */
[-C--:B---3--:R-:W-:Y:S01]  /*49d0*/  FFMA R12, R36, R16.reuse, R89 ;  /* 0x00000010240c7223 */ /* 0x088fe20000000059 */
[-C--:B------:R-:W-:Y:S01]  /*49e0*/  FFMA R80, R32, R16.reuse, R11 ;  /* 0x0000001020507223 */ /* 0x080fe2000000000b */
[-C--:B----4-:R-:W-:Y:S02]  /*49f0*/  FFMA R48, R28, R16.reuse, R95 ;  /* 0x000000101c307223 */ /* 0x090fe4000000005f */
[-C--:B------:R-:W-:Y:S01]  /*4a00*/  FFMA R9, R37, R17.reuse, R12 ;  /* 0x0000001125097223 */ /* 0x080fe2000000000c */
[----:B------:R-:W-:Y:S01]  /*4a10*/  FFMA R52, R24, R16, R99 ;  /* 0x0000001018347223 */ /* 0x000fe20000000063 */
[-C--:B------:R-:W-:Y:S01]  /*4a20*/  FFMA R16, R28, R20.reuse, R93 ;  /* 0x000000141c107223 */ /* 0x080fe2000000005d */
[----:B------:R-:W-:Y:S01]  /*4a30*/  FFMA R50, R24, R20, R97 ;  /* 0x0000001418327223 */ /* 0x000fe20000000061 */
[-C--:B------:R-:W-:Y:S01]  /*4a40*/  FFMA R11, R29, R17.reuse, R48 ;  /* 0x000000111d0b7223 */ /* 0x080fe20000000030 */
[----:B------:R-:W-:Y:S01]  /*4a50*/  FFMA R13, R25, R17, R52 ;  /* 0x00000011190d7223 */ /* 0x000fe20000000034 */
[-C--:B------:R-:W-:Y:S01]  /*4a60*/  FFMA R12, R38, R18.reuse, R9 ;  /* 0x00000012260c7223 */ /* 0x080fe20000000009 */
[----:B------:R-:W-:Y:S01]  /*4a70*/  FFMA R9, R37, R21, R10 ;  /* 0x0000001525097223 */ /* 0x000fe2000000000a */
[----:B------:R-:W-:Y:S01]  /*4a80*/  FFMA R17, R33, R17, R80 ;  /* 0x0000001121117223 */ /* 0x000fe20000000050 */
[----:B------:R-:W-:Y:S01]  /*4a90*/  FFMA R48, R26, R18, R13 ;  /* 0x000000121a307223 */ /* 0x000fe2000000000d */
[----:B------:R-:W-:Y:S01]  /*4aa0*/  FFMA R13, R25, R21, R50 ;  /* 0x00000015190d7223 */ /* 0x000fe20000000032 */
[----:B------:R-:W-:Y:S01]  /*4ab0*/  FFMA R10, R38, R22, R9 ;  /* 0x00000016260a7223 */ /* 0x000fe20000000009 */
[----:B------:R-:W-:Y:S01]  /*4ac0*/  IADD3 R80, P1, R4, UR6, RZ ;  /* 0x0000000604507c10 */ /* 0x000fe2000ff3e0ff */
[-C--:B-1----:R-:W-:Y:S01]  /*4ad0*/  FFMA R8, R36, R40.reuse, R87 ;  /* 0x0000002824087223 */ /* 0x082fe20000000057 */
[-C--:B------:R-:W-:Y:S01]  /*4ae0*/  FFMA R14, R28, R40.reuse, R83 ;  /* 0x000000281c0e7223 */ /* 0x080fe20000000053 */
[-C--:B------:R-:W-:Y:S01]  /*4af0*/  FFMA R20, R24, R40.reuse, R85 ;  /* 0x0000002818147223 */ /* 0x080fe20000000055 */
[----:B------:R-:W-:Y:S01]  /*4b00*/  FFMA R40, R32, R40, R47 ;  /* 0x0000002820287223 */ /* 0x000fe2000000002f */
[----:B------:R-:W-:Y:S01]  /*4b10*/  FFMA R9, R37, R41, R8 ;  /* 0x0000002925097223 */ /* 0x000fe20000000008 */
[----:B------:R-:W1:Y:S01]  /*4b20*/  LDS.128 R44, [R78+0x3d0] ;  /* 0x0003d0004e2c7984 */ /* 0x000e620000000c00 */
[----:B------:R-:W-:-:S02]  /*4b30*/  FFMA R83, R27, R19, R48 ;  /* 0x000000131b537223 */ /* 0x000fc40000000030 */
[----:B------:R-:W-:Y:S01]  /*4b40*/  FFMA R52, R38, R42, R9 ;  /* 0x0000002a26347223 */ /* 0x000fe20000000009 */
[----:B-1----:R-:W-:Y:S01]  /*4b50*/  FFMA R82, R24, R44, R81 ;  /* 0x0000002c18527223 */ /* 0x002fe20000000051 */
[----:B------:R-:W-:Y:S01]  /*4b60*/  FFMA R24, R30, R18, R11 ;  /* 0x000000121e187223 */ /* 0x000fe2000000000b */
[----:B------:R-:W-:Y:S01]  /*4b70*/  FFMA R11, R29, R21, R16 ;  /* 0x000000151d0b7223 */ /* 0x000fe20000000010 */
[----:B------:R-:W-:Y:S01]  /*4b80*/  FFMA R36, R36, R44, R53 ;  /* 0x0000002c24247223 */ /* 0x000fe20000000035 */
[----:B------:R-:W-:Y:S01]  /*4b90*/  FFMA R53, R39, R19, R12 ;  /* 0x0000001327357223 */ /* 0x000fe2000000000c */
[----:B------:R-:W-:Y:S01]  /*4ba0*/  FFMA R21, R33, R21, R54 ;  /* 0x0000001521157223 */ /* 0x000fe20000000036 */
[----:B------:R-:W-:Y:S01]  /*4bb0*/  FFMA R12, R30, R22, R11 ;  /* 0x000000161e0c7223 */ /* 0x000fe2000000000b */
[----:B------:R-:W-:Y:S01]  /*4bc0*/  FFMA R18, R34, R18, R17 ;  /* 0x0000001222127223 */ /* 0x000fe20000000011 */
[-C--:B------:R-:W-:Y:S01]  /*4bd0*/  FFMA R16, R26, R22.reuse, R13 ;  /* 0x000000161a107223 */ /* 0x080fe2000000000d */
[-C--:B------:R-:W-:Y:S01]  /*4be0*/  FFMA R11, R29, R41.reuse, R14 ;  /* 0x000000291d0b7223 */ /* 0x080fe2000000000e */
[-C--:B------:R-:W-:Y:S01]  /*4bf0*/  FFMA R13, R25, R41.reuse, R20 ;  /* 0x00000029190d7223 */ /* 0x080fe20000000014 */
[----:B------:R-:W-:Y:S01]  /*4c00*/  FFMA R22, R34, R22, R21 ;  /* 0x0000001622167223 */ /* 0x000fe20000000015 */
[----:B------:R-:W-:Y:S01]  /*4c10*/  FFMA R28, R28, R44, R55 ;  /* 0x0000002c1c1c7223 */ /* 0x000fe20000000037 */
[----:B------:R-:W-:Y:S01]  /*4c20*/  FFMA R41, R33, R41, R40 ;  /* 0x0000002921297223 */ /* 0x000fe20000000028 */
[-C--:B------:R-:W-:Y:S01]  /*4c30*/  FFMA R55, R31, R19.reuse, R24 ;  /* 0x000000131f377223 */ /* 0x080fe20000000018 */
[----:B------:R-:W-:Y:S01]  /*4c40*/  FFMA R93, R35, R19, R18 ;  /* 0x00000013235d7223 */ /* 0x000fe20000000012 */
[-C--:B------:R-:W-:Y:S01]  /*4c50*/  FFMA R81, R39, R23.reuse, R10 ;  /* 0x0000001727517223 */ /* 0x080fe2000000000a */
[-C--:B------:R-:W-:Y:S01]  /*4c60*/  FFMA R87, R27, R23.reuse, R16 ;  /* 0x000000171b577223 */ /* 0x080fe20000000010 */
[----:B------:R-:W-:Y:S01]  /*4c70*/  FFMA R40, R30, R42, R11 ;  /* 0x0000002a1e287223 */ /* 0x000fe2000000000b */
[----:B------:R-:W-:Y:S01]  /*4c80*/  FFMA R32, R32, R44, R51 ;  /* 0x0000002c20207223 */ /* 0x000fe20000000033 */
[----:B------:R-:W-:Y:S01]  /*4c90*/  LDS.128 R8, [R78+0x1e0] ;  /* 0x0001e0004e087984 */ /* 0x000fe20000000c00 */
[-C--:B------:R-:W-:Y:S01]  /*4ca0*/  FFMA R85, R31, R23.reuse, R12 ;  /* 0x000000171f557223 */ /* 0x080fe2000000000c */
[----:B------:R-:W-:Y:S01]  /*4cb0*/  FFMA R24, R26, R42, R13 ;  /* 0x0000002a1a187223 */ /* 0x000fe2000000000d */
[----:B------:R-:W-:Y:S01]  /*4cc0*/  FFMA R97, R35, R23, R22 ;  /* 0x0000001723617223 */ /* 0x000fe20000000016 */
[----:B------:R-:W1:Y:S01]  /*4cd0*/  LDS.128 R48, [R71.X4+UR5+0xe0] ;  /* 0x0000e00547307984 */ /* 0x000e620008004c00 */
[-C--:B------:R-:W-:Y:S01]  /*4ce0*/  FFMA R37, R37, R45.reuse, R36 ;  /* 0x0000002d25257223 */ /* 0x080fe20000000024 */
[-C--:B------:R-:W-:Y:S01]  /*4cf0*/  FFMA R29, R29, R45.reuse, R28 ;  /* 0x0000002d1d1d7223 */ /* 0x080fe2000000001c */
[-C--:B------:R-:W-:Y:S01]  /*4d00*/  FFMA R25, R25, R45.reuse, R82 ;  /* 0x0000002d19197223 */ /* 0x080fe20000000052 */
[----:B------:R-:W2:Y:S01]  /*4d10*/  LDS.128 R16, [R78+0xe0] ;  /* 0x0000e0004e107984 */ /* 0x000ea20000000c00 */
[-C--:B------:R-:W-:Y:S01]  /*4d20*/  FFMA R38, R38, R46.reuse, R37 ;  /* 0x0000002e26267223 */ /* 0x080fe20000000025 */
[----:B------:R-:W-:Y:S01]  /*4d30*/  FFMA R33, R33, R45, R32 ;  /* 0x0000002d21217223 */ /* 0x000fe20000000020 */
[-C--:B------:R-:W-:Y:S01]  /*4d40*/  FFMA R30, R30, R46.reuse, R29 ;  /* 0x0000002e1e1e7223 */ /* 0x080fe2000000001d */
[----:B------:R-:W3:Y:S01]  /*4d50*/  LDS.128 R12, [R78+0x2e0] ;  /* 0x0002e0004e0c7984 */ /* 0x000ee20000000c00 */
[----:B------:R-:W-:Y:S01]  /*4d60*/  FFMA R26, R26, R46, R25 ;  /* 0x0000002e1a1a7223 */ /* 0x000fe20000000019 */
[C---:B------:R-:W-:Y:S01]  /*4d70*/  FFMA R42, R34.reuse, R42, R41 ;  /* 0x0000002a222a7223 */ /* 0x040fe20000000029 */
[C---:B------:R-:W-:Y:S01]  /*4d80*/  FFMA R29, R39.reuse, R43, R52 ;  /* 0x0000002b271d7223 */ /* 0x040fe20000000034 */
[----:B------:R-:W4:Y:S01]  /*4d90*/  LDS.128 R20, [R78+0x3e0] ;  /* 0x0003e0004e147984 */ /* 0x000f220000000c00 */
[-C--:B------:R-:W-:Y:S01]  /*4da0*/  FFMA R45, R39, R47.reuse, R38 ;  /* 0x0000002f272d7223 */ /* 0x080fe20000000026 */
[----:B------:R-:W-:Y:S01]  /*4db0*/  FFMA R34, R34, R46, R33 ;  /* 0x0000002e22227223 */ /* 0x000fe20000000021 */
[----:B------:R-:W-:Y:S01]  /*4dc0*/  FFMA R39, R31, R47, R30 ;  /* 0x0000002f1f277223 */ /* 0x000fe2000000001e */
[C---:B------:R-:W-:Y:S01]  /*4dd0*/  FFMA R33, R27.reuse, R43, R24 ;  /* 0x0000002b1b217223 */ /* 0x040fe20000000018 */
[----:B------:R-:W-:Y:S01]  /*4de0*/  FFMA R37, R27, R47, R26 ;  /* 0x0000002f1b257223 */ /* 0x000fe2000000001a */
[-C--:B------:R-:W-:Y:S01]  /*4df0*/  FFMA R41, R31, R43.reuse, R40 ;  /* 0x0000002b1f297223 */ /* 0x080fe20000000028 */
[----:B------:R-:W4:Y:S01]  /*4e00*/  LDS.128 R24, [R71.X4+UR5+0x1e0] ;  /* 0x0001e00547187984 */ /* 0x000f220008004c00 */
[C---:B------:R-:W-:Y:S01]  /*4e10*/  FFMA R43, R35.reuse, R43, R42 ;  /* 0x0000002b232b7223 */ /* 0x040fe2000000002a */
[----:B------:R-:W-:Y:S01]  /*4e20*/  FFMA R35, R35, R47, R34 ;  /* 0x0000002f23237223 */ /* 0x000fe20000000022 */
[C---:B-1----:R-:W-:Y:S01]  /*4e30*/  FFMA R30, R48.reuse, R8, R81 ;  /* 0x00000008301e7223 */ /* 0x042fe20000000051 */
[----:B--2---:R-:W-:-:S03]  /*4e40*/  FFMA R28, R48, R16, R53 ;  /* 0x00000010301c7223 */ /* 0x004fc60000000035 */
[----:B------:R-:W-:Y:S01]  /*4e50*/  FFMA R31, R49, R9, R30 ;  /* 0x00000009311f7223 */ /* 0x000fe2000000001e */
[----:B---3--:R-:W-:-:S03]  /*4e60*/  FFMA R32, R48, R12, R29 ;  /* 0x0000000c30207223 */ /* 0x008fc6000000001d */
[----:B------:R-:W-:Y:S01]  /*4e70*/  FFMA R30, R50, R10, R31 ;  /* 0x0000000a321e7223 */ /* 0x000fe2000000001f */
[----:B----4-:R-:W-:Y:S01]  /*4e80*/  FFMA R48, R48, R20, R45 ;  /* 0x0000001430307223 */ /* 0x010fe2000000002d */
[C---:B------:R-:W-:Y:S01]  /*4e90*/  FFMA R45, R49.reuse, R17, R28 ;  /* 0x00000011312d7223 */ /* 0x040fe2000000001c */
[----:B------:R-:W-:Y:S01]  /*4ea0*/  FFMA R29, R49, R13, R32 ;  /* 0x0000000d311d7223 */ /* 0x000fe20000000020 */
[----:B------:R-:W-:Y:S01]  /*4eb0*/  FFMA R95, R51, R11, R30 ;  /* 0x0000000b335f7223 */ /* 0x000fe2000000001e */
[----:B------:R-:W-:Y:S01]  /*4ec0*/  FFMA R49, R49, R21, R48 ;  /* 0x0000001531317223 */ /* 0x000fe20000000030 */
[C---:B------:R-:W-:Y:S01]  /*4ed0*/  FFMA R28, R50.reuse, R18, R45 ;  /* 0x00000012321c7223 */ /* 0x040fe2000000002d */
[----:B------:R-:W-:Y:S01]  /*4ee0*/  FFMA R32, R50, R14, R29 ;  /* 0x0000000e32207223 */ /* 0x000fe2000000001d */
[----:B------:R-:W-:Y:S01]  /*4ef0*/  LDS.128 R44, [R71.X4+UR5+0x3e0] ;  /* 0x0003e005472c7984 */ /* 0x000fe20008004c00 */
[C---:B------:R-:W-:Y:S01]  /*4f00*/  FFMA R36, R24.reuse, R20, R39 ;  /* 0x0000001418247223 */ /* 0x040fe20000000027 */
[C---:B------:R-:W-:Y:S01]  /*4f10*/  FFMA R81, R51.reuse, R19, R28 ;  /* 0x0000001333517223 */ /* 0x040fe2000000001c */
[----:B------:R-:W-:Y:S01]  /*4f20*/  FFMA R91, R51, R15, R32 ;  /* 0x0000000f335b7223 */ /* 0x000fe20000000020 */
        /* <DEDUP_REMOVED lines=37> */
[----:B------:R-:W2:Y:S01]  /*5180*/  LDS.128 R24, [R71.X4+UR5+0xf0] ;  /* 0x0000f00547187984 */ /* 0x000ea20008004c00 */
[C---:B------:R-:W-:Y:S01]  /*5190*/  FFMA R12, R44.reuse, R12, R43 ;  /* 0x0000000c2c0c7223 */ /* 0x040fe2000000002b */
[C---:B------:R-:W-:Y:S01]  /*51a0*/  FFMA R16, R44.reuse, R16, R93 ;  /* 0x000000102c107223 */ /* 0x040fe2000000005d */
[----:B------:R-:W-:Y:S01]  /*51b0*/  FFMA R8, R44, R8, R97 ;  /* 0x000000082c087223 */ /* 0x000fe20000000061 */
[----:B------:R-:W3:Y:S01]  /*51c0*/  LDS.128 R28, [R71.X4+UR5+0x1f0] ;  /* 0x0001f005471c7984 */ /* 0x000ee20008004c00 */
[C---:B------:R-:W-:Y:S01]  /*51d0*/  FFMA R13, R45.reuse, R13, R12 ;  /* 0x0000000d2d0d7223 */ /* 0x040fe2000000000c */
[C---:B------:R-:W-:Y:S01]  /*51e0*/  FFMA R17, R45.reuse, R17, R16 ;  /* 0x000000112d117223 */ /* 0x040fe20000000010 */
[C---:B------:R-:W-:Y:S01]  /*51f0*/  FFMA R9, R45.reuse, R9, R8 ;  /* 0x000000092d097223 */ /* 0x040fe20000000008 */
[----:B------:R-:W4:Y:S01]  /*5200*/  LDS.128 R36, [R71.X4+UR5+0x3f0] ;  /* 0x0003f00547247984 */ /* 0x000f220008004c00 */
[----:B------:R-:W-:Y:S01]  /*5210*/  FFMA R21, R45, R21, R20 ;  /* 0x000000152d157223 */ /* 0x000fe20000000014 */
[C---:B------:R-:W-:Y:S01]  /*5220*/  FFMA R18, R46.reuse, R18, R17 ;  /* 0x000000122e127223 */ /* 0x040fe20000000011 */
[C---:B------:R-:W-:Y:S01]  /*5230*/  FFMA R10, R46.reuse, R10, R9 ;  /* 0x0000000a2e0a7223 */ /* 0x040fe20000000009 */
[----:B------:R-:W4:Y:S01]  /*5240*/  LDS.128 R40, [R78+0x2f0] ;  /* 0x0002f0004e287984 */ /* 0x000f220000000c00 */
[C---:B------:R-:W-:Y:S01]  /*5250*/  FFMA R14, R46.reuse, R14, R13 ;  /* 0x0000000e2e0e7223 */ /* 0x040fe2000000000d */
[----:B------:R-:W-:Y:S01]  /*5260*/  FFMA R22, R46, R22, R21 ;  /* 0x000000162e167223 */ /* 0x000fe20000000015 */
[C---:B------:R-:W-:Y:S01]  /*5270*/  FFMA R11, R47.reuse, R11, R10 ;  /* 0x0000000b2f0b7223 */ /* 0x040fe2000000000a */
[C---:B------:R-:W-:Y:S01]  /*5280*/  FFMA R19, R47.reuse, R19, R18 ;  /* 0x000000132f137223 */ /* 0x040fe20000000012 */
[C---:B------:R-:W-:Y:S01]  /*5290*/  FFMA R15, R47.reuse, R15, R14 ;  /* 0x0000000f2f0f7223 */ /* 0x040fe2000000000e */
[----:B------:R-:W-:Y:S01]  /*52a0*/  FFMA R23, R47, R23, R22 ;  /* 0x000000172f177223 */ /* 0x000fe20000000016 */
[----:B------:R-:W-:Y:S01]  /*52b0*/  USHF.L.U32 UR5, UR4, 0xe, URZ ;  /* 0x0000000e04057899 */ /* 0x000fe2000800063f */
[----:B------:R-:W4:Y:S03]  /*52c0*/  LDS.128 R44, [R78+0xf0] ;  /* 0x0000f0004e2c7984 */ /* 0x000f260000000c00 */
[----:B------:R-:W-:Y:S01]  /*52d0*/  UIADD3 UR8, UR5, 0x8000, URZ ;  /* 0x0000800005087890 */ /* 0x000fe2000fffe03f */
[----:B-1----:R-:W-:-:S04]  /*52e0*/  FFMA R12, R32, R48, R103 ;  /* 0x00000030200c7223 */ /* 0x002fc80000000067 */
[----:B------:R-:W-:Y:S01]  /*52f0*/  FFMA R13, R33, R49, R12 ;  /* 0x00000031210d7223 */ /* 0x000fe2000000000c */
[----:B--2---:R-:W-:-:S03]  /*5300*/  FFMA R8, R24, R48, R95 ;  /* 0x0000003018087223 */ /* 0x004fc6000000005f */
[----:B------:R-:W-:Y:S01]  /*5310*/  FFMA R12, R34, R50, R13 ;  /* 0x00000032220c7223 */ /* 0x000fe2000000000d */
[-C--:B---3--:R-:W-:Y:S01]  /*5320*/  FFMA R10, R28, R48.reuse, R101 ;  /* 0x000000301c0a7223 */ /* 0x088fe20000000065 */
[----:B------:R-:W-:Y:S02]  /*5330*/  FFMA R9, R25, R49, R8 ;  /* 0x0000003119097223 */ /* 0x000fe40000000008 */
[----:B------:R-:W-:Y:S01]  /*5340*/  FFMA R13, R35, R51, R12 ;  /* 0x00000033230d7223 */ /* 0x000fe2000000000c */
[----:B----4-:R-:W-:Y:S01]  /*5350*/  FFMA R48, R36, R48, R11 ;  /* 0x0000003024307223 */ /* 0x010fe2000000000b */
[-C--:B------:R-:W-:Y:S01]  /*5360*/  FFMA R11, R29, R49.reuse, R10 ;  /* 0x000000311d0b7223 */ /* 0x080fe2000000000a */
[----:B------:R-:W-:Y:S02]  /*5370*/  FFMA R8, R26, R50, R9 ;  /* 0x000000321a087223 */ /* 0x000fe40000000009 */
[----:B------:R-:W-:Y:S01]  /*5380*/  FFMA R49, R37, R49, R48 ;  /* 0x0000003125317223 */ /* 0x000fe20000000030 */
[----:B------:R-:W-:Y:S01]  /*5390*/  FFMA R12, R32, R40, R99 ;  /* 0x00000028200c7223 */ /* 0x000fe20000000063 */
[-C--:B------:R-:W-:Y:S01]  /*53a0*/  FFMA R10, R30, R50.reuse, R11 ;  /* 0x000000321e0a7223 */ /* 0x080fe2000000000b */
[----:B------:R-:W-:Y:S01]  /*53b0*/  IADD3 R48, P0, R5, UR6, RZ ;  /* 0x0000000605307c10 */ /* 0x000fe2000ff1e0ff */
        /* <DEDUP_REMOVED lines=8> */
[----:B------:R-:W-:Y:S01]  /*5440*/  IADD3.X R49, R7, UR7, RZ, P0, !PT ;  /* 0x0000000707317c10 */ /* 0x000fe200087fe4ff */
[-C--:B------:R-:W-:Y:S01]  /*5450*/  FFMA R11, R25, R41.reuse, R8 ;  /* 0x00000029190b7223 */ /* 0x080fe20000000008 */
[----:B------:R-:W-:Y:S01]  /*5460*/  ISETP.GE.U32.AND P0, PT, R79, R72, PT ;  /* 0x000000484f00720c */ /* 0x000fe20003f06070 */
[-C--:B------:R-:W-:Y:S01]  /*5470*/  FFMA R15, R29, R41.reuse, R10 ;  /* 0x000000291d0f7223 */ /* 0x080fe2000000000a */
[----:B------:R-:W-:Y:S01]  /*5480*/  FFMA R41, R37, R41, R40 ;  /* 0x0000002925297223 */ /* 0x000fe20000000028 */
[----:B------:R-:W-:Y:S01]  /*5490*/  FFMA R22, R26, R42, R11 ;  /* 0x0000002a1a167223 */ /* 0x000fe2000000000b */
[----:B------:R-:W-:Y:S01]  /*54a0*/  LEA R11, R70, R74, 0xe ;  /* 0x0000004a460b7211 */ /* 0x000fe200078e70ff */
[-C--:B------:R-:W-:Y:S01]  /*54b0*/  FFMA R18, R30, R42.reuse, R15 ;  /* 0x0000002a1e127223 */ /* 0x080fe2000000000f */
[----:B------:R-:W-:Y:S01]  /*54c0*/  FFMA R10, R38, R42, R41 ;  /* 0x0000002a260a7223 */ /* 0x000fe20000000029 */
[-C--:B------:R-:W-:Y:S01]  /*54d0*/  FFMA R8, R24, R44.reuse, R81 ;  /* 0x0000002c18087223 */ /* 0x080fe20000000051 */
[----:B------:R-:W-:Y:S01]  /*54e0*/  FFMA R9, R39, R51, R50 ;  /* 0x0000003327097223 */ /* 0x000fe20000000032 */
[----:B------:R-:W-:Y:S01]  /*54f0*/  IADD3.X R81, R6, UR7, RZ, P1, !PT ;  /* 0x0000000706517c10 */ /* 0x000fe20008ffe4ff */
[-C--:B------:R-:W-:Y:S01]  /*5500*/  FFMA R22, R27, R43.reuse, R22 ;  /* 0x0000002b1b167223 */ /* 0x080fe20000000016 */
[-C--:B------:R-:W-:Y:S01]  /*5510*/  FFMA R18, R31, R43.reuse, R18 ;  /* 0x0000002b1f127223 */ /* 0x080fe20000000012 */
[-C--:B------:R-:W-:Y:S01]  /*5520*/  FFMA R14, R35, R43.reuse, R14 ;  /* 0x0000002b230e7223 */ /* 0x080fe2000000000e */
[----:B------:R-:W-:Y:S01]  /*5530*/  FFMA R10, R39, R43, R10 ;  /* 0x0000002b270a7223 */ /* 0x000fe2000000000a */
[-C--:B------:R-:W-:Y:S01]  /*5540*/  FFMA R16, R32, R44.reuse, R87 ;  /* 0x0000002c20107223 */ /* 0x080fe20000000057 */
[----:B------:R-:W-:Y:S01]  /*5550*/  IADD3 R50, P1, R0, UR6, RZ ;  /* 0x0000000600327c10 */ /* 0x000fe2000ff3e0ff */
[----:B------:R-:W1:Y:S01]  /*5560*/  LDS.128 R40, [R78+0x3f0] ;  /* 0x0003f0004e287984 */ /* 0x000e620000000c00 */
[-C--:B------:R-:W-:Y:S01]  /*5570*/  FFMA R12, R28, R44.reuse, R85 ;  /* 0x0000002c1c0c7223 */ /* 0x080fe20000000055 */
[----:B------:R-:W-:Y:S01]  /*5580*/  FFMA R44, R36, R44, R19 ;  /* 0x0000002c242c7223 */ /* 0x000fe20000000013 */
[----:B------:R-:W-:Y:S01]  /*5590*/  IADD3.X R51, R3, UR7, RZ, P1, !PT ;  /* 0x0000000703337c10 */ /* 0x000fe20008ffe4ff */
[----:B------:R-:W-:Y:S06]  /*55a0*/  BAR.SYNC 0x0 ;  /* 0x0000000000007b1d */ /* 0x000fec0000000000 */
[----:B------:R-:W-:Y:S01]  /*55b0*/  @!PT LDS RZ, [RZ] ;  /* 0x00000000fffff984 */ /* 0x000fe20000000800 */
[----:B------:R-:W-:Y:S01]  /*55c0*/  @!PT LDS RZ, [RZ] ;  /* 0x00000000fffff984 */ /* 0x000fe20000000800 */
[----:B------:R-:W-:Y:S01]  /*55d0*/  @!PT LDS RZ, [RZ] ;  /* 0x00000000fffff984 */ /* 0x000fe20000000800 */
[----:B------:R2:W-:Y:S01]  /*55e0*/  LDGSTS.E.BYPASS.128 [R11], [R48.64], !P0 ;  /* 0x00000000300b7fae */ /* 0x0005e2000c101c4a */
[----:B------:R-:W-:Y:S01]  /*55f0*/  FFMA R87, R29, R45, R12 ;  /* 0x0000002d1d577223 */ /* 0x000fe2000000000c */
[C---:B------:R-:W-:Y:S01]  /*5600*/  LEA R15, R70.reuse, R77, 0xe ;  /* 0x0000004d460f7211 */ /* 0x040fe200078e70ff */
[----:B------:R-:W-:Y:S01]  /*5610*/  FFMA R85, R25, R45, R8 ;  /* 0x0000002d19557223 */ /* 0x000fe20000000008 */
[----:B------:R-:W-:-:S03]  /*5620*/  LEA R19, R70, R75, 0xe ;  /* 0x0000004b46137211 */ /* 0x000fc600078e70ff */
[----:B------:R3:W-:Y:S01]  /*5630*/  LDGSTS.E.BYPASS.128 [R15], [R80.64], !P0 ;  /* 0x00000000500f7fae */ /* 0x0007e2000c101c4a */
[----:B------:R-:W-:-:S03]  /*5640*/  FFMA R20, R26, R46, R85 ;  /* 0x0000002e1a147223 */ /* 0x000fc60000000055 */
[----:B------:R4:W-:Y:S01]  /*5650*/  LDGSTS.E.BYPASS.128 [R19], [R50.64], !P0 ;  /* 0x0000000032137fae */ /* 0x0009e2000c101c4a */
[-C--:B--2---:R-:W-:Y:S01]  /*5660*/  FFMA R49, R33, R45.reuse, R16 ;  /* 0x0000002d21317223 */ /* 0x084fe20000000010 */
[----:B------:R-:W-:Y:S01]  /*5670*/  IADD3 R48, P1, R56, UR6, RZ ;  /* 0x0000000638307c10 */ /* 0x000fe2000ff3e0ff */
[----:B------:R-:W-:Y:S01]  /*5680*/  FFMA R45, R37, R45, R44 ;  /* 0x0000002d252d7223 */ /* 0x000fe2000000002c */
[-C--:B------:R-:W-:Y:S01]  /*5690*/  FFMA R16, R30, R46.reuse, R87 ;  /* 0x0000002e1e107223 */ /* 0x080fe20000000057 */
[-C--:B------:R-:W-:Y:S01]  /*56a0*/  FFMA R12, R34, R46.reuse, R49 ;  /* 0x0000002e220c7223 */ /* 0x080fe20000000031 */
[----:B------:R-:W-:Y:S01]  /*56b0*/  IADD3.X R49, R2, UR7, RZ, P1, !PT ;  /* 0x0000000702317c10 */ /* 0x000fe20008ffe4ff */
[----:B------:R-:W-:Y:S01]  /*56c0*/  FFMA R8, R38, R46, R45 ;  /* 0x0000002e26087223 */ /* 0x000fe2000000002d */
[----:B------:R-:W-:Y:S01]  /*56d0*/  IADD3 R44, P1, R58, UR6, RZ ;  /* 0x000000063a2c7c10 */ /* 0x000fe2000ff3e0ff */
[----:B------:R-:W-:Y:S01]  /*56e0*/  FFMA R20, R27, R47, R20 ;  /* 0x0000002f1b147223 */ /* 0x000fe20000000014 */
[----:B---3--:R-:W-:Y:S01]  /*56f0*/  LEA R81, R70, R73, 0xe ;  /* 0x0000004946517211 */ /* 0x008fe200078e70ff */
[-C--:B------:R-:W-:Y:S01]  /*5700*/  FFMA R16, R31, R47.reuse, R16 ;  /* 0x0000002f1f107223 */ /* 0x080fe20000000010 */
[----:B------:R-:W-:Y:S01]  /*5710*/  IADD3.X R45, R57, UR7, RZ, P1, !PT ;  /* 0x00000007392d7c10 */ /* 0x000fe20008ffe4ff */
[-C--:B------:R-:W-:Y:S01]  /*5720*/  FFMA R12, R35, R47.reuse, R12 ;  /* 0x0000002f230c7223 */ /* 0x080fe2000000000c */
[----:B----4-:R-:W-:Y:S01]  /*5730*/  IADD3 R50, P1, R60, UR6, RZ ;  /* 0x000000063c327c10 */ /* 0x010fe2000ff3e0ff */
[----:B------:R2:W-:Y:S01]  /*5740*/  LDGSTS.E.BYPASS.128 [R81], [R48.64], !P0 ;  /* 0x0000000030517fae */ /* 0x0005e2000c101c4a */
[----:B------:R-:W-:-:S02]  /*5750*/  FFMA R8, R39, R47, R8 ;  /* 0x0000002f27087223 */ /* 0x000fc40000000008 */
[----:B------:R-:W-:Y:S01]  /*5760*/  IADD3.X R51, R59, UR7, RZ, P1, !PT ;  /* 0x000000073b337c10 */ /* 0x000fe20008ffe4ff */
[----:B------:R-:W0:Y:S01]  /*5770*/  LDGDEPBAR ;  /* 0x00000000000079af */ /* 0x000e220000000000 */
[----:B------:R-:W-:Y:S01]  /*5780*/  IADD3 R84, P1, R62, UR6, RZ ;  /* 0x000000063e547c10 */ /* 0x000fe2000ff3e0ff */
[-C--:B-1----:R-:W-:Y:S01]  /*5790*/  FFMA R24, R24, R40.reuse, R53 ;  /* 0x0000002818187223 */ /* 0x082fe20000000035 */
[-C--:B------:R-:W-:Y:S01]  /*57a0*/  FFMA R28, R28, R40.reuse, R55 ;  /* 0x000000281c1c7223 */ /* 0x080fe20000000037 */
[----:B------:R1:W-:Y:S01]  /*57b0*/  LDGSTS.E.BYPASS.128 [R11+0x8000], [R44.64], !P0 ;  /* 0x080000002c0b7fae */ /* 0x0003e2000c101c4a */
[----:B------:R-:W-:Y:S01]  /*57c0*/  IADD3.X R85, R61, UR7, RZ, P1, !PT ;  /* 0x000000073d557c10 */ /* 0x000fe20008ffe4ff */
[-C--:B------:R-:W-:Y:S01]  /*57d0*/  FFMA R32, R32, R40.reuse, R83 ;  /* 0x0000002820207223 */ /* 0x080fe20000000053 */
[----:B------:R-:W-:Y:S01]  /*57e0*/  FFMA R36, R36, R40, R23 ;  /* 0x0000002824247223 */ /* 0x000fe20000000017 */
[----:B--2---:R-:W-:Y:S01]  /*57f0*/  IADD3 R48, P1, R64, UR6, RZ ;  /* 0x0000000640307c10 */ /* 0x004fe2000ff3e0ff */
[----:B------:R2:W-:Y:S01]  /*5800*/  LDGSTS.E.BYPASS.128 [R15+0x8000], [R50.64], !P0 ;  /* 0x08000000320f7fae */ /* 0x0005e2000c101c4a */
[-C--:B------:R-:W-:Y:S01]  /*5810*/  FFMA R25, R25, R41.reuse, R24 ;  /* 0x0000002919197223 */ /* 0x080fe20000000018 */
[-C--:B------:R-:W-:Y:S01]  /*5820*/  FFMA R29, R29, R41.reuse, R28 ;  /* 0x000000291d1d7223 */ /* 0x080fe2000000001c */
[----:B------:R-:W-:Y:S01]  /*5830*/  IADD3.X R49, R63, UR7, RZ, P1, !PT ;  /* 0x000000073f317c10 */ /* 0x000fe20008ffe4ff */
[----:B------:R3:W-:Y:S01]  /*5840*/  LDGSTS.E.BYPASS.128 [R19+0x8000], [R84.64], !P0 ;  /* 0x0800000054137fae */ /* 0x0007e2000c101c4a */
[-C--:B------:R-:W-:Y:S01]  /*5850*/  FFMA R33, R33, R41.reuse, R32 ;  /* 0x0000002921217223 */ /* 0x080fe20000000020 */
[----:B------:R-:W-:Y:S01]  /*5860*/  FFMA R37, R37, R41, R36 ;  /* 0x0000002925257223 */ /* 0x000fe20000000024 */
[----:B------:R-:W-:Y:S01]  /*5870*/  UIADD3 UR6, UP0, UR6, 0x100, URZ ;  /* 0x0000010006067890 */ /* 0x000fe2000ff1e03f */
[----:B------:R4:W-:Y:S01]  /*5880*/  LDGSTS.E.BYPASS.128 [R81+0x8000], [R48.64], !P0 ;  /* 0x0800000030517fae */ /* 0x0009e2000c101c4a */
[----:B------:R-:W-:Y:S01]  /*5890*/  ISETP.GE.U32.AND P0, PT, R79, 0x1f8, PT ;  /* 0x000001f84f00780c */ /* 0x000fe20003f06070 */
[-C--:B------:R-:W-:Y:S01]  /*58a0*/  FFMA R26, R26, R42.reuse, R25 ;  /* 0x0000002a1a1a7223 */ /* 0x080fe20000000019 */
[-C--:B------:R-:W-:Y:S01]  /*58b0*/  FFMA R30, R30, R42.reuse, R29 ;  /* 0x0000002a1e1e7223 */ /* 0x080fe2000000001d */
[----:B------:R-:W0:Y:S01]  /*58c0*/  LDGDEPBAR ;  /* 0x00000000000079af */ /* 0x000e220000000000 */
[-C--:B------:R-:W-:Y:S01]  /*58d0*/  FFMA R34, R34, R42.reuse, R33 ;  /* 0x0000002a22227223 */ /* 0x080fe20000000021 */
[----:B------:R-:W-:Y:S01]  /*58e0*/  FFMA R38, R38, R42, R37 ;  /* 0x0000002a26267223 */ /* 0x000fe20000000025 */
[----:B------:R-:W-:Y:S01]  /*58f0*/  UIADD3.X UR7, URZ, UR7, URZ, UP0, !UPT ;  /* 0x000000073f077290 */ /* 0x000fe200087fe43f */
[-C--:B------:R-:W-:Y:S01]  /*5900*/  FFMA R23, R27, R43.reuse, R26 ;  /* 0x0000002b1b177223 */ /* 0x080fe2000000001a */
[-C--:B---3--:R-:W-:Y:S01]  /*5910*/  FFMA R19, R31, R43.reuse, R30 ;  /* 0x0000002b1f137223 */ /* 0x088fe2000000001e */
[-C--:B--2---:R-:W-:Y:S01]  /*5920*/  FFMA R15, R35, R43.reuse, R34 ;  /* 0x0000002b230f7223 */ /* 0x084fe20000000022 */
[----:B-1----:R-:W-:Y:S01]  /*5930*/  FFMA R11, R39, R43, R38 ;  /* 0x0000002b270b7223 */ /* 0x002fe20000000026 */
[----:B------:R-:W-:-:S04]  /*5940*/  DEPBAR.LE SB0, 0x2 ;  /* 0x000080800000791a */ /* 0x000fc80000000000 */
[----:B------:R-:W-:Y:S06]  /*5950*/  BAR.SYNC 0x0 ;  /* 0x0000000000007b1d */ /* 0x000fec0000000000 */
[----:B----4-:R-:W-:Y:S01]  /*5960*/  @P0 CALL.REL.NOINC `(.L_x_0) ;  /* 0x0000001000000944 */ /* 0x010fe20003c00000 */
[----:B------:R-:W-:Y:S05]  /*5970*/  BRA `(.L_x_1) ;  /* 0xffffb4b000007947 */ /* 0x000fea000383ffff */
.L_x_0:
[----:B------:R-:W1:Y:S01]  /*5980*/  S2R R0, SR_TID.X ;  /* 0x0000000000007919 */ /* 0x000e620000002100 */
[----:B------:R-:W-:-:S04]  /*5990*/  DEPBAR.LE SB0, 0x0 ;  /* 0x000080000000791a */ /* 0x000fc80000000000 */
[----:B------:R-:W-:Y:S01]  /*59a0*/  LOP3.LUT R65, R65, R76, RZ, 0xfc, !PT ;  /* 0x0000004c41417212 */ /* 0x000fe200078efcff */
[----:B------:R-:W-:Y:S06]  /*59b0*/  BAR.SYNC 0x0 ;  /* 0x0000000000007b1d */ /* 0x000fec0000000000 */
[----:B------:R-:W-:Y:S02]  /*59c0*/  ISETP.GE.AND P0, PT, R65, 0x100, PT ;  /* 0x000001004100780c */ /* 0x000fe40003f06270 */
[----:B------:R-:W-:Y:S02]  /*59d0*/  LEA R4, R68, R65, 0x8 ;  /* 0x0000004144047211 */ /* 0x000fe400078e40ff */
[----:B------:R-:W-:-:S02]  /*59e0*/  ISETP.LT.AND P1, PT, R69, c[0x0][0x178], !P0 ;  /* 0x00005e0045007a0c */ /* 0x000fc40004721270 */
[----:B------:R-:W-:Y:S02]  /*59f0*/  ISETP.LT.AND P2, PT, R68, c[0x0][0x178], !P0 ;  /* 0x00005e0044007a0c */ /* 0x000fe40004741270 */
[C---:B------:R-:W-:Y:S02]  /*5a00*/  ISETP.LT.AND P3, PT, R67.reuse, c[0x0][0x178], !P0 ;  /* 0x00005e0043007a0c */ /* 0x040fe40004761270 */
[----:B------:R-:W-:Y:S02]  /*5a10*/  ISETP.LT.AND P0, PT, R66, c[0x0][0x178], !P0 ;  /* 0x00005e0042007a0c */ /* 0x000fe40004701270 */
[----:B-1----:R-:W-:Y:S02]  /*5a20*/  SHF.R.U32.HI R0, RZ, 0x4, R0 ;  /* 0x00000004ff007819 */ /* 0x002fe40000011600 */
[----:B------:R-:W-:Y:S02]  /*5a30*/  LEA R6, R67, R65, 0x8 ;  /* 0x0000004143067211 */ /* 0x000fe400078e40ff */
[----:B------:R-:W-:-:S05]  /*5a40*/  SGXT.U32 R3, R0, 0x4 ;  /* 0x000000040003781a */ /* 0x000fca0000000000 */
[----:B------:R-:W-:-:S05]  /*5a50*/  IMAD R0, R3, 0x110, R76 ;  /* 0x0000011003007824 */ /* 0x000fca00078e024c */
[----:B------:R-:W-:Y:S01]  /*5a60*/  SHF.L.U32 R2, R0, 0x2, RZ ;  /* 0x0000000200027819 */ /* 0x000fe200000006ff */
[----:B------:R1:W-:Y:S04]  /*5a70*/  STS.128 [R0.X4], R20 ;  /* 0x0000001400007388 */ /* 0x0003e80000004c00 */
[----:B------:R-:W-:Y:S01]  /*5a80*/  IMAD R24, R3, -0x330, R2 ;  /* 0xfffffcd003187824 */ /* 0x000fe200078e0202 */
[----:B------:R-:W-:Y:S01]  /*5a90*/  STS.128 [R0.X4+0x110], R16 ;  /* 0x0001101000007388 */ /* 0x000fe20000004c00 */
[----:B------:R-:W-:-:S03]  /*5aa0*/  LEA R2, R69, R65, 0x8 ;  /* 0x0000004145027211 */ /* 0x000fc600078e40ff */
[----:B------:R-:W-:Y:S04]  /*5ab0*/  STS.128 [R0.X4+0x220], R12 ;  /* 0x0002200c00007388 */ /* 0x000fe80000004c00 */
[----:B------:R-:W-:Y:S01]  /*5ac0*/  STS.128 [R0.X4+0x330], R8 ;  /* 0x0003300800007388 */ /* 0x000fe20000004c00 */
[----:B-1----:R-:W-:-:S03]  /*5ad0*/  MOV R21, 0x4 ;  /* 0x0000000400157802 */ /* 0x002fc60000000f00 */
[----:B------:R-:W-:Y:S06]  /*5ae0*/  BAR.SYNC 0x0 ;  /* 0x0000000000007b1d */ /* 0x000fec0000000000 */
[----:B------:R-:W1:Y:S01]  /*5af0*/  LDS.128 R36, [R24] ;  /* 0x0000000018247984 */ /* 0x000e620000000c00 */
[----:B------:R-:W-:-:S03]  /*5b00*/  IMAD.WIDE R2, R2, R21, c[0x0][0x170] ;  /* 0x00005c0002027625 */ /* 0x000fc600078e0215 */
[----:B------:R-:W2:Y:S01]  /*5b10*/  LDS.128 R28, [R24+0x1100] ;  /* 0x00110000181c7984 */ /* 0x000ea20000000c00 */
[----:B------:R-:W-:-:S03]  /*5b20*/  IMAD.WIDE R4, R4, R21, c[0x0][0x170] ;  /* 0x00005c0004047625 */ /* 0x000fc600078e0215 */
[----:B------:R-:W3:Y:S01]  /*5b30*/  LDS.128 R32, [R24+0x2200] ;  /* 0x0022000018207984 */ /* 0x000ee20000000c00 */
[----:B------:R-:W-:-:S03]  /*5b40*/  IMAD.WIDE R6, R6, R21, c[0x0][0x170] ;  /* 0x00005c0006067625 */ /* 0x000fc600078e0215 */
[----:B-1----:R1:W-:Y:S04]  /*5b50*/  @P1 STG.E.128 [R2.64], R36 ;  /* 0x0000002402001986 */ /* 0x0023e8000c101d0a */
[----:B--2---:R1:W-:Y:S04]  /*5b60*/  @P2 STG.E.128 [R4.64], R28 ;  /* 0x0000001c04002986 */ /* 0x0043e8000c101d0a */
[----:B---3--:R1:W-:Y:S01]  /*5b70*/  @P3 STG.E.128 [R6.64], R32 ;  /* 0x0000002006003986 */ /* 0x0083e2000c101d0a */
[----:B------:R-:W-:Y:S05]  /*5b80*/  @!P0 EXIT ;  /* 0x000000000000894d */ /* 0x000fea0003800000 */
[----:B------:R-:W2:Y:S01]  /*5b90*/  LDS.128 R24, [R24+0x3300] ;  /* 0x0033000018187984 */ /* 0x000ea20000000c00 */
[----:B-1----:R-:W-:-:S05]  /*5ba0*/  LEA R2, R66, R65, 0x8 ;  /* 0x0000004142027211 */ /* 0x002fca00078e40ff */
[----:B------:R-:W-:-:S05]  /*5bb0*/  IMAD.WIDE R2, R2, R21, c[0x0][0x170] ;  /* 0x00005c0002027625 */ /* 0x000fca00078e0215 */
[----:B--2---:R-:W-:Y:S01]  /*5bc0*/  STG.E.128 [R2.64], R24 ;  /* 0x0000001802007986 */ /* 0x004fe2000c101d0a */
[----:B------:R-:W-:Y:S05]  /*5bd0*/  EXIT ;  /* 0x000000000000794d */ /* 0x000fea0003800000 */
.L_x_2:
[----:B------:R-:W-:-:S00]  /*5be0*/  BRA `(.L_x_2) ;  /* 0xfffffff000007947 */ /* 0x000fc0000383ffff */
[----:B------:R-:W-:-:S00]  /*5bf0*/  NOP ;  /* 0x0000000000007918 */ /* 0x000fc00000000000 */
        /* <DEDUP_REMOVED lines=8> */
.L_x_3:


//--------------------- .nv.shared.triton_mm      --------------------------
	.section	.nv.shared.triton_mm,"aw",@nobits
	.align	16
